// auto-generated by cutlass_sweep.gemm — config: {"arch": "sm_100", "cluster_m": 2, "cluster_n": 1, "dtype": "e5m2", "stages": 4, "tile_k": 32, "tile_m": 128, "tile_n": 256}
#include "cutlass/cutlass.h"
#include "cutlass/gemm/collective/collective_builder.hpp"
#include "cutlass/gemm/device/gemm_universal_adapter.h"
#include "cutlass/gemm/kernel/gemm_universal.hpp"
#include "cutlass/epilogue/collective/collective_builder.hpp"

using ElemA = cutlass::float_e5m2_t;
using ElemB = cutlass::float_e5m2_t;
using ElemCD = cutlass::float_e5m2_t;
using Acc  = float;
using TileShape    = cute::Shape<cute::_128, cute::_256, cute::_32>;
using ClusterShape = cute::Shape<cute::_2, cute::_1, cute::_1>;

using CollectiveEpilogue = typename cutlass::epilogue::collective::CollectiveBuilder<
    cutlass::arch::Sm100, cutlass::arch::OpClassTensorOp,
    TileShape, ClusterShape,
    cutlass::epilogue::collective::EpilogueTileAuto,
    Acc, Acc,
    ElemCD, cutlass::layout::RowMajor, 128 / cutlass::sizeof_bits<ElemCD>::value,
    ElemCD, cutlass::layout::RowMajor, 128 / cutlass::sizeof_bits<ElemCD>::value,
    cutlass::epilogue::collective::EpilogueScheduleAuto
  >::CollectiveOp;

using CollectiveMainloop = typename cutlass::gemm::collective::CollectiveBuilder<
    cutlass::arch::Sm100, cutlass::arch::OpClassTensorOp,
    ElemA, cutlass::layout::RowMajor, 128 / cutlass::sizeof_bits<ElemA>::value,
    ElemB, cutlass::layout::ColumnMajor, 128 / cutlass::sizeof_bits<ElemB>::value,
    Acc,
    TileShape, ClusterShape,
    cutlass::gemm::collective::StageCount<4>,
    cutlass::gemm::collective::KernelScheduleAuto
  >::CollectiveOp;

using GemmKernel = cutlass::gemm::kernel::GemmUniversal<
    cute::Shape<int,int,int,int>,
    CollectiveMainloop,
    CollectiveEpilogue
>;
using Gemm = cutlass::gemm::device::GemmUniversalAdapter<GemmKernel>;

// Force the device kernel symbol into the cubin without needing a host main.
auto* _anchor = &cutlass::device_kernel<GemmKernel>;


// ===== COMPILED SASS (sm_100a) =====

	.target	sm_100a

	.elftype	@"ET_EXEC"


//--------------------- .note.nv.tkinfo           --------------------------
	.section	.note.nv.tkinfo,"",@"SHT_NOTE"
	.sectionflags	@"SHF_NOTE_NV_TKINFO"
	.tkinfo
        /*0018*/ 	.word	0x00000002
        /*0030*/ 	.string	""
        /*0030*/ 	.string	"ptxas"
        /*0030*/ 	.string	"Cuda compilation tools, release 13.0, V13.0.88"
        /*0030*/ 	.string	"Build cuda_13.0.r13.0/compiler.36424714_0"
        /*0030*/ 	.string	"-arch sm_100a -m 64 "



//--------------------- .note.nv.cuinfo           --------------------------
	.section	.note.nv.cuinfo,"",@"SHT_NOTE"
	.sectionflags	@"SHF_NOTE_NV_CUINFO"
        /*0018*/ 	.short	0x0002
        /*001a*/ 	.short	0x0064
        /*001c*/ 	.short	0x0082
	.zero		2


//--------------------- .nv.info                  --------------------------
	.section	.nv.info,"",@"SHT_CUDA_INFO"
	.align	4


	//----- nvinfo : EIATTR_REGCOUNT
	.align		4
        /*0000*/ 	.byte	0x04, 0x2f
        /*0002*/ 	.short	(.L_20 - .L_19)
	.align		4
.L_19:
        /*0004*/ 	.word	index@(_ZN7cutlass13device_kernelINS_4gemm6kernel13GemmUniversalIN4cute5tupleIJiiiiEEENS1_10collective13CollectiveMmaINS1_35MainloopSm100TmaUmmaWarpSpecializedILi4ELi2ELi4ENS5_IJNS4_1CILi2EEENSA_ILi1EEESC_EEEEENS5_IJNSA_ILi128EEENSA_ILi256EEENSA_ILi32EEEEEENS_12float_e5m2_tENS5_IJlSC_lEEESJ_SK_NS4_8TiledMMAINS4_8MMA_AtomIJNS4_10MMA_TraitsINS4_25SM100_MMA_F8F6F4_2x1SM_SSEJSJ_SJ_fSF_SG_NS4_17integral_constantINS4_4UMMA5MajorELSR_0EEESS_NSP_INSQ_7ScaleInELST_0EEESU_EEEEEENS4_6LayoutINS5_IJSC_SC_SC_EEENS5_IJNSA_ILi0EEESZ_SZ_EEEEENS5_IJNS4_10UnderscoreES12_S12_EEEEENS4_18SM100_TMA_2SM_LOADENS4_14ComposedLayoutINS4_7SwizzleILi1ELi4ELi3EEENS4_18smem_ptr_flag_bitsILi8EEENSX_INS5_IJNSA_ILi8EEESH_EEENS5_IJSH_SC_EEEEEEEvNS4_8identityES15_S1F_vS1G_EENS_8epilogue10collective18CollectiveEpilogueINS1I_23Sm100TmaWarpSpecializedILi4ELi2ELi32ELb0ELb0EEEJNS5_IJNSA_ILi64EEESG_SH_EEENS5_IJNSX_IS1N_SC_EENSX_INS5_IJSH_SB_EEENS5_IJSC_SF_EEEEEEEESJ_SK_SJ_SK_NS1I_6fusion15FusionCallbacksIS1M_NS1U_17LinearCombinationISJ_fSJ_fLNS_15FloatRoundStyleE2EEES1O_S1T_JEEENS4_5SM1004TMEM4LOAD26SM100_TMEM_LOAD_32dp32b32xENS4_13SM90_TMA_LOADES1F_NS4_39AutoVectorizingCopyWithAssumedAlignmentILi128EEENS4_14SM90_TMA_STOREES1F_S26_S26_EEEvvEEEEvNT_6ParamsE)
        /*0008*/ 	.word	0x00000078


	//----- nvinfo : EIATTR_FRAME_SIZE
	.align		4
.L_20:
        /*000c*/ 	.byte	0x04, 0x11
        /*000e*/ 	.short	(.L_22 - .L_21)
	.align		4
.L_21:
        /*0010*/ 	.word	index@($__internal_2_$__cuda_sm10x_tcgen05_guardrail_trap_unallocated_columns_being_dealloced)
        /*0014*/ 	.word	0x00000000


	//----- nvinfo : EIATTR_FRAME_SIZE
	.align		4
.L_22:
        /*0018*/ 	.byte	0x04, 0x11
        /*001a*/ 	.short	(.L_24 - .L_23)
	.align		4
.L_23:
        /*001c*/ 	.word	index@($__internal_1_$__cuda_sm10x_tcgen05_guardrail_trap_phase_invalid_during_alloc)
        /*0020*/ 	.word	0x00000000


	//----- nvinfo : EIATTR_FRAME_SIZE
	.align		4
.L_24:
        /*0024*/ 	.byte	0x04, 0x11
        /*0026*/ 	.short	(.L_26 - .L_25)
	.align		4
.L_25:
        /*0028*/ 	.word	index@($__internal_0_$__cuda_sm10x_tcgen05_guardrail_trap_col_being_dealloced_not_returned_by_alloc)
        /*002c*/ 	.word	0x00000000


	//----- nvinfo : EIATTR_FRAME_SIZE
	.align		4
.L_26:
        /*0030*/ 	.byte	0x04, 0x11
        /*0032*/ 	.short	(.L_28 - .L_27)
	.align		4
.L_27:
        /*0034*/ 	.word	index@(_ZN7cutlass13device_kernelINS_4gemm6kernel13GemmUniversalIN4cute5tupleIJiiiiEEENS1_10collective13CollectiveMmaINS1_35MainloopSm100TmaUmmaWarpSpecializedILi4ELi2ELi4ENS5_IJNS4_1CILi2EEENSA_ILi1EEESC_EEEEENS5_IJNSA_ILi128EEENSA_ILi256EEENSA_ILi32EEEEEENS_12float_e5m2_tENS5_IJlSC_lEEESJ_SK_NS4_8TiledMMAINS4_8MMA_AtomIJNS4_10MMA_TraitsINS4_25SM100_MMA_F8F6F4_2x1SM_SSEJSJ_SJ_fSF_SG_NS4_17integral_constantINS4_4UMMA5MajorELSR_0EEESS_NSP_INSQ_7ScaleInELST_0EEESU_EEEEEENS4_6LayoutINS5_IJSC_SC_SC_EEENS5_IJNSA_ILi0EEESZ_SZ_EEEEENS5_IJNS4_10UnderscoreES12_S12_EEEEENS4_18SM100_TMA_2SM_LOADENS4_14ComposedLayoutINS4_7SwizzleILi1ELi4ELi3EEENS4_18smem_ptr_flag_bitsILi8EEENSX_INS5_IJNSA_ILi8EEESH_EEENS5_IJSH_SC_EEEEEEEvNS4_8identityES15_S1F_vS1G_EENS_8epilogue10collective18CollectiveEpilogueINS1I_23Sm100TmaWarpSpecializedILi4ELi2ELi32ELb0ELb0EEEJNS5_IJNSA_ILi64EEESG_SH_EEENS5_IJNSX_IS1N_SC_EENSX_INS5_IJSH_SB_EEENS5_IJSC_SF_EEEEEEEESJ_SK_SJ_SK_NS1I_6fusion15FusionCallbacksIS1M_NS1U_17LinearCombinationISJ_fSJ_fLNS_15FloatRoundStyleE2EEES1O_S1T_JEEENS4_5SM1004TMEM4LOAD26SM100_TMEM_LOAD_32dp32b32xENS4_13SM90_TMA_LOADES1F_NS4_39AutoVectorizingCopyWithAssumedAlignmentILi128EEENS4_14SM90_TMA_STOREES1F_S26_S26_EEEvvEEEEvNT_6ParamsE)
        /*0038*/ 	.word	0x00000000


	//----- nvinfo : EIATTR_MIN_STACK_SIZE
	.align		4
.L_28:
        /*003c*/ 	.byte	0x04, 0x12
        /*003e*/ 	.short	(.L_30 - .L_29)
	.align		4
.L_29:
        /*0040*/ 	.word	index@(_ZN7cutlass13device_kernelINS_4gemm6kernel13GemmUniversalIN4cute5tupleIJiiiiEEENS1_10collective13CollectiveMmaINS1_35MainloopSm100TmaUmmaWarpSpecializedILi4ELi2ELi4ENS5_IJNS4_1CILi2EEENSA_ILi1EEESC_EEEEENS5_IJNSA_ILi128EEENSA_ILi256EEENSA_ILi32EEEEEENS_12float_e5m2_tENS5_IJlSC_lEEESJ_SK_NS4_8TiledMMAINS4_8MMA_AtomIJNS4_10MMA_TraitsINS4_25SM100_MMA_F8F6F4_2x1SM_SSEJSJ_SJ_fSF_SG_NS4_17integral_constantINS4_4UMMA5MajorELSR_0EEESS_NSP_INSQ_7ScaleInELST_0EEESU_EEEEEENS4_6LayoutINS5_IJSC_SC_SC_EEENS5_IJNSA_ILi0EEESZ_SZ_EEEEENS5_IJNS4_10UnderscoreES12_S12_EEEEENS4_18SM100_TMA_2SM_LOADENS4_14ComposedLayoutINS4_7SwizzleILi1ELi4ELi3EEENS4_18smem_ptr_flag_bitsILi8EEENSX_INS5_IJNSA_ILi8EEESH_EEENS5_IJSH_SC_EEEEEEEvNS4_8identityES15_S1F_vS1G_EENS_8epilogue10collective18CollectiveEpilogueINS1I_23Sm100TmaWarpSpecializedILi4ELi2ELi32ELb0ELb0EEEJNS5_IJNSA_ILi64EEESG_SH_EEENS5_IJNSX_IS1N_SC_EENSX_INS5_IJSH_SB_EEENS5_IJSC_SF_EEEEEEEESJ_SK_SJ_SK_NS1I_6fusion15FusionCallbacksIS1M_NS1U_17LinearCombinationISJ_fSJ_fLNS_15FloatRoundStyleE2EEES1O_S1T_JEEENS4_5SM1004TMEM4LOAD26SM100_TMEM_LOAD_32dp32b32xENS4_13SM90_TMA_LOADES1F_NS4_39AutoVectorizingCopyWithAssumedAlignmentILi128EEENS4_14SM90_TMA_STOREES1F_S26_S26_EEEvvEEEEvNT_6ParamsE)
        /*0044*/ 	.word	0x00000000
.L_30:


//--------------------- .nv.compat                --------------------------
	.section	.nv.compat,"",@"SHT_CUDA_COMPAT_INFO"
	.align	4
        /*0000*/ 	.byte	0x02, 0x09, 0x01, 0x00, 0x02, 0x02, 0x02, 0x00, 0x02, 0x05, 0x05, 0x00, 0x03, 0x07, 0x01, 0x01
        /*0010*/ 	.byte	0x02, 0x03, 0x01, 0x00, 0x02, 0x06, 0x01, 0x00, 0x04, 0x0b, 0x08, 0x00, 0x09, 0x00, 0x00, 0x00
        /*0020*/ 	.byte	0x00, 0x00, 0x00, 0x00


//--------------------- .nv.info._ZN7cutlass13device_kernelINS_4gemm6kernel13GemmUniversalIN4cute5tupleIJiiiiEEENS1_10collective13CollectiveMmaINS1_35MainloopSm100TmaUmmaWarpSpecializedILi4ELi2ELi4ENS5_IJNS4_1CILi2EEENSA_ILi1EEESC_EEEEENS5_IJNSA_ILi128EEENSA_ILi256EEENSA_ILi32EEEEEENS_12float_e5m2_tENS5_IJlSC_lEEESJ_SK_NS4_8TiledMMAINS4_8MMA_AtomIJNS4_10MMA_TraitsINS4_25SM100_MMA_F8F6F4_2x1SM_SSEJSJ_SJ_fSF_SG_NS4_17integral_constantINS4_4UMMA5MajorELSR_0EEESS_NSP_INSQ_7ScaleInELST_0EEESU_EEEEEENS4_6LayoutINS5_IJSC_SC_SC_EEENS5_IJNSA_ILi0EEESZ_SZ_EEEEENS5_IJNS4_10UnderscoreES12_S12_EEEEENS4_18SM100_TMA_2SM_LOADENS4_14ComposedLayoutINS4_7SwizzleILi1ELi4ELi3EEENS4_18smem_ptr_flag_bitsILi8EEENSX_INS5_IJNSA_ILi8EEESH_EEENS5_IJSH_SC_EEEEEEEvNS4_8identityES15_S1F_vS1G_EENS_8epilogue10collective18CollectiveEpilogueINS1I_23Sm100TmaWarpSpecializedILi4ELi2ELi32ELb0ELb0EEEJNS5_IJNSA_ILi64EEESG_SH_EEENS5_IJNSX_IS1N_SC_EENSX_INS5_IJSH_SB_EEENS5_IJSC_SF_EEEEEEEESJ_SK_SJ_SK_NS1I_6fusion15FusionCallbacksIS1M_NS1U_17LinearCombinationISJ_fSJ_fLNS_15FloatRoundStyleE2EEES1O_S1T_JEEENS4_5SM1004TMEM4LOAD26SM100_TMEM_LOAD_32dp32b32xENS4_13SM90_TMA_LOADES1F_NS4_39AutoVectorizingCopyWithAssumedAlignmentILi128EEENS4_14SM90_TMA_STOREES1F_S26_S26_EEEvvEEEEvNT_6ParamsE --------------------------
	.section	.nv.info._ZN7cutlass13device_kernelINS_4gemm6kernel13GemmUniversalIN4cute5tupleIJiiiiEEENS1_10collective13CollectiveMmaINS1_35MainloopSm100TmaUmmaWarpSpecializedILi4ELi2ELi4ENS5_IJNS4_1CILi2EEENSA_ILi1EEESC_EEEEENS5_IJNSA_ILi128EEENSA_ILi256EEENSA_ILi32EEEEEENS_12float_e5m2_tENS5_IJlSC_lEEESJ_SK_NS4_8TiledMMAINS4_8MMA_AtomIJNS4_10MMA_TraitsINS4_25SM100_MMA_F8F6F4_2x1SM_SSEJSJ_SJ_fSF_SG_NS4_17integral_constantINS4_4UMMA5MajorELSR_0EEESS_NSP_INSQ_7ScaleInELST_0EEESU_EEEEEENS4_6LayoutINS5_IJSC_SC_SC_EEENS5_IJNSA_ILi0EEESZ_SZ_EEEEENS5_IJNS4_10UnderscoreES12_S12_EEEEENS4_18SM100_TMA_2SM_LOADENS4_14ComposedLayoutINS4_7SwizzleILi1ELi4ELi3EEENS4_18smem_ptr_flag_bitsILi8EEENSX_INS5_IJNSA_ILi8EEESH_EEENS5_IJSH_SC_EEEEEEEvNS4_8identityES15_S1F_vS1G_EENS_8epilogue10collective18CollectiveEpilogueINS1I_23Sm100TmaWarpSpecializedILi4ELi2ELi32ELb0ELb0EEEJNS5_IJNSA_ILi64EEESG_SH_EEENS5_IJNSX_IS1N_SC_EENSX_INS5_IJSH_SB_EEENS5_IJSC_SF_EEEEEEEESJ_SK_SJ_SK_NS1I_6fusion15FusionCallbacksIS1M_NS1U_17LinearCombinationISJ_fSJ_fLNS_15FloatRoundStyleE2EEES1O_S1T_JEEENS4_5SM1004TMEM4LOAD26SM100_TMEM_LOAD_32dp32b32xENS4_13SM90_TMA_LOADES1F_NS4_39AutoVectorizingCopyWithAssumedAlignmentILi128EEENS4_14SM90_TMA_STOREES1F_S26_S26_EEEvvEEEEvNT_6ParamsE,"",@"SHT_CUDA_INFO"
	.sectionflags	@""
	.align	4


	//----- nvinfo : EIATTR_CUDA_API_VERSION
	.align		4
        /*0000*/ 	.byte	0x04, 0x37
        /*0002*/ 	.short	(.L_32 - .L_31)
.L_31:
        /*0004*/ 	.word	0x00000082


	//----- nvinfo : EIATTR_KPARAM_INFO
	.align		4
.L_32:
        /*0008*/ 	.byte	0x04, 0x17
        /*000a*/ 	.short	(.L_34 - .L_33)
.L_33:
        /*000c*/ 	.word	0x00000000
        /*0010*/ 	.short	0x0000
        /*0012*/ 	.short	0x0000
        /*0014*/ 	.byte	0x00, 0xf0, 0x01, 0x20


	//----- nvinfo : EIATTR_AT_ENTRY_FRAGMENTS
	.align		4
.L_34:
        /*0018*/ 	.byte	0x04, 0x4f
        /*001a*/ 	.short	(.L_36 - .L_35)


	//   ....[0]....
.L_35:
        /*001c*/ 	.word	0x00000007


	//----- nvinfo : EIATTR_RESERVED_SMEM_USED
	.align		4
.L_36:
        /*0020*/ 	.byte	0x01, 0x41
	.zero		2


	//----- nvinfo : EIATTR_SPARSE_MMA_MASK
	.align		4
        /*0024*/ 	.byte	0x03, 0x50
        /*0026*/ 	.short	0x0000


	//----- nvinfo : EIATTR_TCGEN05_2CTA_USED
	.align		4
        /*0028*/ 	.byte	0x01, 0x52
	.zero		2


	//----- nvinfo : EIATTR_MAXREG_COUNT
	.align		4
        /*002c*/ 	.byte	0x03, 0x1b
        /*002e*/ 	.short	0x00ff


	//----- nvinfo : EIATTR_NUM_BARRIERS
	.align		4
        /*0030*/ 	.byte	0x02, 0x4c
        /*0032*/ 	.byte	0x07
	.zero		1


	//----- nvinfo : EIATTR_EXTERNS
	.align		4
        /*0034*/ 	.byte	0x04, 0x0f
        /*0036*/ 	.short	(.L_38 - .L_37)


	//   ....[0]....
	.align		4
.L_37:
        /*0038*/ 	.word	index@(__assertfail)


	//----- nvinfo : EIATTR_MERCURY_ISA_VERSION
	.align		4
.L_38:
        /*003c*/ 	.byte	0x03, 0x5f
        /*003e*/ 	.short	0x0101


	//----- nvinfo : EIATTR_INT_WARP_WIDE_INSTR_OFFSETS
	.align		4
        /*0040*/ 	.byte	0x04, 0x31
        /*0042*/ 	.short	(.L_40 - .L_39)


	//   ....[0]....
.L_39:
        /*0044*/ 	.word	0x00000d10


	//   ....[1]....
        /*0048*/ 	.word	0x00000db0


	//   ....[2]....
        /*004c*/ 	.word	0x00002110


	//   ....[3]....
        /*0050*/ 	.word	0x00003e90


	//   ....[4]....
        /*0054*/ 	.word	0x00003ec0


	//   ....[5]....
        /*0058*/ 	.word	0x00003f10


	//   ....[6]....
        /*005c*/ 	.word	0x00004830


	//   ....[7]....
        /*0060*/ 	.word	0x00004850


	//   ....[8]....
        /*0064*/ 	.word	0x00004930


	//   ....[9]....
        /*0068*/ 	.word	0x000049f0


	//   ....[10]....
        /*006c*/ 	.word	0x00004a10


	//   ....[11]....
        /*0070*/ 	.word	0x00004ae0


	//   ....[12]....
        /*0074*/ 	.word	0x00004bd0


	//   ....[13]....
        /*0078*/ 	.word	0x00004bf0


	//   ....[14]....
        /*007c*/ 	.word	0x00004cf0


	//   ....[15]....
        /*0080*/ 	.word	0x00004ea0


	//   ....[16]....
        /*0084*/ 	.word	0x00004eb0


	//   ....[17]....
        /*0088*/ 	.word	0x00005040


	//----- nvinfo : EIATTR_COOP_GROUP_MASK_REGIDS
	.align		4
.L_40:
        /*008c*/ 	.byte	0x04, 0x29
        /*008e*/ 	.short	(.L_42 - .L_41)


	//   ....[0]....
.L_41:
        /*0090*/ 	.word	0xffffffff


	//   ....[1]....
        /*0094*/ 	.word	0xffffffff


	//   ....[2]....
        /*0098*/ 	.word	0xffffffff


	//   ....[3]....
        /*009c*/ 	.word	0xffffffff


	//   ....[4]....
        /*00a0*/ 	.word	0xffffffff


	//   ....[5]....
        /*00a4*/ 	.word	0xffffffff


	//   ....[6]....
        /*00a8*/ 	.word	0xffffffff


	//   ....[7]....
        /*00ac*/ 	.word	0xffffffff


	//   ....[8]....
        /*00b0*/ 	.word	0xffffffff


	//   ....[9]....
        /*00b4*/ 	.word	0xffffffff


	//   ....[10]....
        /*00b8*/ 	.word	0xffffffff


	//   ....[11]....
        /*00bc*/ 	.word	0xffffffff


	//   ....[12]....
        /*00c0*/ 	.word	0xffffffff


	//   ....[13]....
        /*00c4*/ 	.word	0xffffffff


	//----- nvinfo : EIATTR_COOP_GROUP_INSTR_OFFSETS
	.align		4
.L_42:
        /*00c8*/ 	.byte	0x04, 0x28
        /*00ca*/ 	.short	(.L_44 - .L_43)


	//   ....[0]....
.L_43:
        /*00cc*/ 	.word	0x000000c0


	//   ....[1]....
        /*00d0*/ 	.word	0x00000500


	//   ....[2]....
        /*00d4*/ 	.word	0x00000680


	//   ....[3]....
        /*00d8*/ 	.word	0x00000810


	//   ....[4]....
        /*00dc*/ 	.word	0x00000900


	//   ....[5]....
        /*00e0*/ 	.word	0x00000a60


	//   ....[6]....
        /*00e4*/ 	.word	0x00000bf0


	//   ....[7]....
        /*00e8*/ 	.word	0x00000e30


	//   ....[8]....
        /*00ec*/ 	.word	0x00001ff0


	//   ....[9]....
        /*00f0*/ 	.word	0x00002dd0


	//   ....[10]....
        /*00f4*/ 	.word	0x000032a0


	//   ....[11]....
        /*00f8*/ 	.word	0x000032d0


	//   ....[12]....
        /*00fc*/ 	.word	0x00003da0


	//   ....[13]....
        /*0100*/ 	.word	0x00003fb0


	//----- nvinfo : EIATTR_VRC_CTA_INIT_COUNT
	.align		4
.L_44:
        /*0104*/ 	.byte	0x02, 0x4a
        /*0106*/ 	.byte	0x80
	.zero		1


	//----- nvinfo : EIATTR_SYSCALL_OFFSETS
	.align		4
        /*0108*/ 	.byte	0x04, 0x46
        /*010a*/ 	.short	(.L_46 - .L_45)


	//   ....[0]....
.L_45:
        /*010c*/ 	.word	0x00005ad0


	//   ....[1]....
        /*0110*/ 	.word	0x00005c10


	//   ....[2]....
        /*0114*/ 	.word	0x00006410


	//   ....[3]....
        /*0118*/ 	.word	0x00007200


	//   ....[4]....
        /*011c*/ 	.word	0x00007fa0


	//   ....[5]....
        /*0120*/ 	.word	0x00008d60


	//----- nvinfo : EIATTR_MBARRIER_INSTR_OFFSETS
	.align		4
.L_46:
        /*0124*/ 	.byte	0x04, 0x39
        /*0126*/ 	.short	(.L_48 - .L_47)


	//   ....[0]....
.L_47:
        /*0128*/ 	.word	0x000005f0
        /*012c*/ 	.word	0x000000ff
        /*0130*/ 	.word	0x00000000
        /*0134*/ 	.short	0x0100
        /*0136*/ 	.byte	0x08
	.zero		1


	//   ....[1]....
        /*0138*/ 	.word	0x00000600
        /*013c*/ 	.word	0x000000ff
        /*0140*/ 	.word	0x00000020
        /*0144*/ 	.short	0x0100
        /*0146*/ 	.byte	0x08
	.zero		1


	//   ....[2]....
        /*0148*/ 	.word	0x00000610
        /*014c*/ 	.word	0x000000ff
        /*0150*/ 	.word	0x00000008
        /*0154*/ 	.short	0x0100
        /*0156*/ 	.byte	0x08
	.zero		1


	//   ....[3]....
        /*0158*/ 	.word	0x00000620
        /*015c*/ 	.word	0x000000ff
        /*0160*/ 	.word	0x00000028
        /*0164*/ 	.short	0x0100
        /*0166*/ 	.byte	0x08
	.zero		1


	//   ....[4]....
        /*0168*/ 	.word	0x00000630
        /*016c*/ 	.word	0x000000ff
        /*0170*/ 	.word	0x00000010
        /*0174*/ 	.short	0x0100
        /*0176*/ 	.byte	0x08
	.zero		1


	//   ....[5]....
        /*0178*/ 	.word	0x00000640
        /*017c*/ 	.word	0x000000ff
        /*0180*/ 	.word	0x00000030
        /*0184*/ 	.short	0x0100
        /*0186*/ 	.byte	0x08
	.zero		1


	//   ....[6]....
        /*0188*/ 	.word	0x00000650
        /*018c*/ 	.word	0x000000ff
        /*0190*/ 	.word	0x00000018
        /*0194*/ 	.short	0x0100
        /*0196*/ 	.byte	0x08
	.zero		1


	//   ....[7]....
        /*0198*/ 	.word	0x00000660
        /*019c*/ 	.word	0x000000ff
        /*01a0*/ 	.word	0x00000038
        /*01a4*/ 	.short	0x0100
        /*01a6*/ 	.byte	0x08
	.zero		1


	//   ....[8]....
        /*01a8*/ 	.word	0x00000780
        /*01ac*/ 	.word	0x000000ff
        /*01b0*/ 	.word	0x00000040
        /*01b4*/ 	.short	0x0100
        /*01b6*/ 	.byte	0x09
	.zero		1


	//   ....[9]....
        /*01b8*/ 	.word	0x00000790
        /*01bc*/ 	.word	0x000000ff
        /*01c0*/ 	.word	0x00000060
        /*01c4*/ 	.short	0x0100
        /*01c6*/ 	.byte	0x09
	.zero		1


	//   ....[10]....
        /*01c8*/ 	.word	0x000007a0
        /*01cc*/ 	.word	0x000000ff
        /*01d0*/ 	.word	0x00000048
        /*01d4*/ 	.short	0x0100
        /*01d6*/ 	.byte	0x09
	.zero		1


	//   ....[11]....
        /*01d8*/ 	.word	0x000007b0
        /*01dc*/ 	.word	0x000000ff
        /*01e0*/ 	.word	0x00000068
        /*01e4*/ 	.short	0x0100
        /*01e6*/ 	.byte	0x09
	.zero		1


	//   ....[12]....
        /*01e8*/ 	.word	0x000007c0
        /*01ec*/ 	.word	0x000000ff
        /*01f0*/ 	.word	0x00000050
        /*01f4*/ 	.short	0x0100
        /*01f6*/ 	.byte	0x09
	.zero		1


	//   ....[13]....
        /*01f8*/ 	.word	0x000007d0
        /*01fc*/ 	.word	0x000000ff
        /*0200*/ 	.word	0x00000070
        /*0204*/ 	.short	0x0100
        /*0206*/ 	.byte	0x09
	.zero		1


	//   ....[14]....
        /*0208*/ 	.word	0x000007e0
        /*020c*/ 	.word	0x000000ff
        /*0210*/ 	.word	0x00000058
        /*0214*/ 	.short	0x0100
        /*0216*/ 	.byte	0x09
	.zero		1


	//   ....[15]....
        /*0218*/ 	.word	0x000007f0
        /*021c*/ 	.word	0x000000ff
        /*0220*/ 	.word	0x00000078
        /*0224*/ 	.short	0x0100
        /*0226*/ 	.byte	0x09
	.zero		1


	//   ....[16]....
        /*0228*/ 	.word	0x000008d0
        /*022c*/ 	.word	0x000000ff
        /*0230*/ 	.word	0x00000080
        /*0234*/ 	.short	0x0100
        /*0236*/ 	.byte	0x08
	.zero		1


	//   ....[17]....
        /*0238*/ 	.word	0x000008e0
        /*023c*/ 	.word	0x000000ff
        /*0240*/ 	.word	0x00000088
        /*0244*/ 	.short	0x0100
        /*0246*/ 	.byte	0x08
	.zero		1


	//   ....[18]....
        /*0248*/ 	.word	0x00000a10
        /*024c*/ 	.word	0x000000ff
        /*0250*/ 	.word	0x00000090
        /*0254*/ 	.short	0x0100
        /*0256*/ 	.byte	0x08
	.zero		1


	//   ....[19]....
        /*0258*/ 	.word	0x00000a20
        /*025c*/ 	.word	0x000000ff
        /*0260*/ 	.word	0x000000a0
        /*0264*/ 	.short	0x0100
        /*0266*/ 	.byte	0x08
	.zero		1


	//   ....[20]....
        /*0268*/ 	.word	0x00000a30
        /*026c*/ 	.word	0x000000ff
        /*0270*/ 	.word	0x00000098
        /*0274*/ 	.short	0x0100
        /*0276*/ 	.byte	0x08
	.zero		1


	//   ....[21]....
        /*0278*/ 	.word	0x00000a40
        /*027c*/ 	.word	0x000000ff
        /*0280*/ 	.word	0x000000a8
        /*0284*/ 	.short	0x0100
        /*0286*/ 	.byte	0x08
	.zero		1


	//   ....[22]....
        /*0288*/ 	.word	0x00000b60
        /*028c*/ 	.word	0x000000ff
        /*0290*/ 	.word	0x000000b0
        /*0294*/ 	.short	0x0100
        /*0296*/ 	.byte	0x09
	.zero		1


	//   ....[23]....
        /*0298*/ 	.word	0x00000b70
        /*029c*/ 	.word	0x000000ff
        /*02a0*/ 	.word	0x000000d0
        /*02a4*/ 	.short	0x0100
        /*02a6*/ 	.byte	0x09
	.zero		1


	//   ....[24]....
        /*02a8*/ 	.word	0x00000b80
        /*02ac*/ 	.word	0x000000ff
        /*02b0*/ 	.word	0x000000b8
        /*02b4*/ 	.short	0x0100
        /*02b6*/ 	.byte	0x09
	.zero		1


	//   ....[25]....
        /*02b8*/ 	.word	0x00000b90
        /*02bc*/ 	.word	0x000000ff
        /*02c0*/ 	.word	0x000000d8
        /*02c4*/ 	.short	0x0100
        /*02c6*/ 	.byte	0x09
	.zero		1


	//   ....[26]....
        /*02c8*/ 	.word	0x00000ba0
        /*02cc*/ 	.word	0x000000ff
        /*02d0*/ 	.word	0x000000c0
        /*02d4*/ 	.short	0x0100
        /*02d6*/ 	.byte	0x09
	.zero		1


	//   ....[27]....
        /*02d8*/ 	.word	0x00000bb0
        /*02dc*/ 	.word	0x000000ff
        /*02e0*/ 	.word	0x000000e0
        /*02e4*/ 	.short	0x0100
        /*02e6*/ 	.byte	0x09
	.zero		1


	//   ....[28]....
        /*02e8*/ 	.word	0x00000bc0
        /*02ec*/ 	.word	0x000000ff
        /*02f0*/ 	.word	0x000000c8
        /*02f4*/ 	.short	0x0100
        /*02f6*/ 	.byte	0x09
	.zero		1


	//   ....[29]....
        /*02f8*/ 	.word	0x00000bd0
        /*02fc*/ 	.word	0x000000ff
        /*0300*/ 	.word	0x000000e8
        /*0304*/ 	.short	0x0100
        /*0306*/ 	.byte	0x09
	.zero		1


	//   ....[30]....
        /*0308*/ 	.word	0x00000cc0
        /*030c*/ 	.word	0x000000ff
        /*0310*/ 	.word	0x000000f0
        /*0314*/ 	.short	0x0100
        /*0316*/ 	.byte	0x08
	.zero		1


	//   ....[31]....
        /*0318*/ 	.word	0x00000cd0
        /*031c*/ 	.word	0x000000ff
        /*0320*/ 	.word	0x00000100
        /*0324*/ 	.short	0x0100
        /*0326*/ 	.byte	0x08
	.zero		1


	//   ....[32]....
        /*0328*/ 	.word	0x00000ce0
        /*032c*/ 	.word	0x000000ff
        /*0330*/ 	.word	0x000000f8
        /*0334*/ 	.short	0x0100
        /*0336*/ 	.byte	0x08
	.zero		1


	//   ....[33]....
        /*0338*/ 	.word	0x00000cf0
        /*033c*/ 	.word	0x000000ff
        /*0340*/ 	.word	0x00000108
        /*0344*/ 	.short	0x0100
        /*0346*/ 	.byte	0x08
	.zero		1


	//   ....[34]....
        /*0348*/ 	.word	0x00000de0
        /*034c*/ 	.word	0x000000ff
        /*0350*/ 	.word	0x00000110
        /*0354*/ 	.short	0x0100
        /*0356*/ 	.byte	0x07
	.zero		1


	//   ....[35]....
        /*0358*/ 	.word	0x000017f0
        /*035c*/ 	.word	0x00000002
        /*0360*/ 	.word	0x00000100
        /*0364*/ 	.short	0x010a
        /*0366*/ 	.byte	0xff
	.zero		1


	//   ....[36]....
        /*0368*/ 	.word	0x00001820
        /*036c*/ 	.word	0x00000002
        /*0370*/ 	.word	0x000000f0
        /*0374*/ 	.short	0x0101
        /*0376*/ 	.byte	0xff
	.zero		1


	//   ....[37]....
        /*0378*/ 	.word	0x000018f0
        /*037c*/ 	.word	0x000000ff
        /*0380*/ 	.word	0x00000020
        /*0384*/ 	.short	0x010a
        /*0386*/ 	.byte	0x08
	.zero		1


	//   ....[38]....
        /*0388*/ 	.word	0x000019f0
        /*038c*/ 	.word	0x000000ff
        /*0390*/ 	.word	0x00000020
        /*0394*/ 	.short	0x010a
        /*0396*/ 	.byte	0x21
	.zero		1


	//   ....[39]....
        /*0398*/ 	.word	0x00001ba0
        /*039c*/ 	.word	0x000000ff
        /*03a0*/ 	.word	0x00000020
        /*03a4*/ 	.short	0x010a
        /*03a6*/ 	.byte	0x08
	.zero		1


	//   ....[40]....
        /*03a8*/ 	.word	0x00001ca0
        /*03ac*/ 	.word	0x000000ff
        /*03b0*/ 	.word	0x00000088
        /*03b4*/ 	.short	0x0101
        /*03b6*/ 	.byte	0x06
	.zero		1


	//   ....[41]....
        /*03b8*/ 	.word	0x00001cc0
        /*03bc*/ 	.word	0x000000ff
        /*03c0*/ 	.word	0x00000020
        /*03c4*/ 	.short	0x010a
        /*03c6*/ 	.byte	0x08
	.zero		1


	//   ....[42]....
        /*03c8*/ 	.word	0x00001d40
        /*03cc*/ 	.word	0x000000ff
        /*03d0*/ 	.word	0x00000020
        /*03d4*/ 	.short	0x010a
        /*03d6*/ 	.byte	0x11
	.zero		1


	//   ....[43]....
        /*03d8*/ 	.word	0x00001ed0
        /*03dc*/ 	.word	0x000000ff
        /*03e0*/ 	.word	0x00000020
        /*03e4*/ 	.short	0x010a
        /*03e6*/ 	.byte	0x08
	.zero		1


	//   ....[44]....
        /*03e8*/ 	.word	0x00002020
        /*03ec*/ 	.word	0x00000002
        /*03f0*/ 	.word	0x00000090
        /*03f4*/ 	.short	0x010a
        /*03f6*/ 	.byte	0xff
	.zero		1


	//   ....[45]....
        /*03f8*/ 	.word	0x000020e0
        /*03fc*/ 	.word	0x00000002
        /*0400*/ 	.word	0x00000000
        /*0404*/ 	.short	0x0101
        /*0406*/ 	.byte	0xff
	.zero		1


	//   ....[46]....
        /*0408*/ 	.word	0x00002640
        /*040c*/ 	.word	0x000000ff
        /*0410*/ 	.word	0x00000000
        /*0414*/ 	.short	0x010a
        /*0416*/ 	.byte	0x04
	.zero		1


	//   ....[47]....
        /*0418*/ 	.word	0x000026d0
        /*041c*/ 	.word	0x000000ff
        /*0420*/ 	.word	0x00000000
        /*0424*/ 	.short	0x010a
        /*0426*/ 	.byte	0x04
	.zero		1


	//   ....[48]....
        /*0428*/ 	.word	0x00002760
        /*042c*/ 	.word	0x000000ff
        /*0430*/ 	.word	0x00000000
        /*0434*/ 	.short	0x010a
        /*0436*/ 	.byte	0x04
	.zero		1


	//   ....[49]....
        /*0438*/ 	.word	0x00002800
        /*043c*/ 	.word	0x00000000
        /*0440*/ 	.word	0x00000000
        /*0444*/ 	.short	0x010a
        /*0446*/ 	.byte	0xff
	.zero		1


	//   ....[50]....
        /*0448*/ 	.word	0x00002930
        /*044c*/ 	.word	0x00000000
        /*0450*/ 	.word	0x000000f0
        /*0454*/ 	.short	0x010a
        /*0456*/ 	.byte	0xff
	.zero		1


	//   ....[51]....
        /*0458*/ 	.word	0x000029a0
        /*045c*/ 	.word	0x00000000
        /*0460*/ 	.word	0x00000000
        /*0464*/ 	.short	0x0101
        /*0466*/ 	.byte	0xff
	.zero		1


	//   ....[52]....
        /*0468*/ 	.word	0x000029c0
        /*046c*/ 	.word	0x000000ff
        /*0470*/ 	.word	0x000000a0
        /*0474*/ 	.short	0x010a
        /*0476*/ 	.byte	0x05
	.zero		1


	//   ....[53]....
        /*0478*/ 	.word	0x00002ae0
        /*047c*/ 	.word	0x00000000
        /*0480*/ 	.word	0x00000090
        /*0484*/ 	.short	0x010a
        /*0486*/ 	.byte	0xff
	.zero		1


	//   ....[54]....
        /*0488*/ 	.word	0x00002be0
        /*048c*/ 	.word	0x00000000
        /*0490*/ 	.word	0x00000000
        /*0494*/ 	.short	0x0101
        /*0496*/ 	.byte	0xff
	.zero		1


	//   ....[55]....
        /*0498*/ 	.word	0x00002c70
        /*049c*/ 	.word	0x000000ff
        /*04a0*/ 	.word	0x000000a0
        /*04a4*/ 	.short	0x0106
        /*04a6*/ 	.byte	0x05
	.zero		1


	//   ....[56]....
        /*04a8*/ 	.word	0x00002c90
        /*04ac*/ 	.word	0x000000ff
        /*04b0*/ 	.word	0x000000a0
        /*04b4*/ 	.short	0x010a
        /*04b6*/ 	.byte	0x05
	.zero		1


	//   ....[57]....
        /*04b8*/ 	.word	0x00002d20
        /*04bc*/ 	.word	0x000000ff
        /*04c0*/ 	.word	0x000000a0
        /*04c4*/ 	.short	0x0106
        /*04c6*/ 	.byte	0x04
	.zero		1


	//   ....[58]....
        /*04c8*/ 	.word	0x00002d60
        /*04cc*/ 	.word	0x00000000
        /*04d0*/ 	.word	0x000000a0
        /*04d4*/ 	.short	0x010a
        /*04d6*/ 	.byte	0xff
	.zero		1


	//   ....[59]....
        /*04d8*/ 	.word	0x00002fa0
        /*04dc*/ 	.word	0x000000ff
        /*04e0*/ 	.word	0x00000008
        /*04e4*/ 	.short	0x010a
        /*04e6*/ 	.byte	0x06
	.zero		1


	//   ....[60]....
        /*04e8*/ 	.word	0x00002fc0
        /*04ec*/ 	.word	0x000000ff
        /*04f0*/ 	.word	0x00000008
        /*04f4*/ 	.short	0x010a
        /*04f6*/ 	.byte	0x06
	.zero		1


	//   ....[61]....
        /*04f8*/ 	.word	0x00003150
        /*04fc*/ 	.word	0x000000ff
        /*0500*/ 	.word	0x00000008
        /*0504*/ 	.short	0x010a
        /*0506*/ 	.byte	0x06
	.zero		1


	//   ....[62]....
        /*0508*/ 	.word	0x00003170
        /*050c*/ 	.word	0x000000ff
        /*0510*/ 	.word	0x00000008
        /*0514*/ 	.short	0x010a
        /*0516*/ 	.byte	0x06
	.zero		1


	//   ....[63]....
        /*0518*/ 	.word	0x00003230
        /*051c*/ 	.word	0x000000ff
        /*0520*/ 	.word	0x00000000
        /*0524*/ 	.short	0x0101
        /*0526*/ 	.byte	0x07
	.zero		1


	//   ....[64]....
        /*0528*/ 	.word	0x00003510
        /*052c*/ 	.word	0x00000000
        /*0530*/ 	.word	0x00000090
        /*0534*/ 	.short	0x010a
        /*0536*/ 	.byte	0xff
	.zero		1


	//   ....[65]....
        /*0538*/ 	.word	0x000035d0
        /*053c*/ 	.word	0x00000000
        /*0540*/ 	.word	0x00000000
        /*0544*/ 	.short	0x0101
        /*0546*/ 	.byte	0xff
	.zero		1


	//   ....[66]....
        /*0548*/ 	.word	0x00003680
        /*054c*/ 	.word	0x000000ff
        /*0550*/ 	.word	0x00000000
        /*0554*/ 	.short	0x010a
        /*0556*/ 	.byte	0x06
	.zero		1


	//   ....[67]....
        /*0558*/ 	.word	0x00003690
        /*055c*/ 	.word	0x000000ff
        /*0560*/ 	.word	0x000000d0
        /*0564*/ 	.short	0x010a
        /*0566*/ 	.byte	0x0b
	.zero		1


	//   ....[68]....
        /*0568*/ 	.word	0x00003750
        /*056c*/ 	.word	0x000000ff
        /*0570*/ 	.word	0x00000000
        /*0574*/ 	.short	0x010a
        /*0576*/ 	.byte	0x09
	.zero		1


	//   ....[69]....
        /*0578*/ 	.word	0x00003890
        /*057c*/ 	.word	0x000000ff
        /*0580*/ 	.word	0x00000000
        /*0584*/ 	.short	0x010a
        /*0586*/ 	.byte	0x06
	.zero		1


	//   ....[70]....
        /*0588*/ 	.word	0x00003a90
        /*058c*/ 	.word	0x000000ff
        /*0590*/ 	.word	0x00000000
        /*0594*/ 	.short	0x010a
        /*0596*/ 	.byte	0x07
	.zero		1


	//   ....[71]....
        /*0598*/ 	.word	0x00003b20
        /*059c*/ 	.word	0x000000ff
        /*05a0*/ 	.word	0x00000000
        /*05a4*/ 	.short	0x010a
        /*05a6*/ 	.byte	0x07
	.zero		1


	//   ....[72]....
        /*05a8*/ 	.word	0x00003bb0
        /*05ac*/ 	.word	0x000000ff
        /*05b0*/ 	.word	0x00000000
        /*05b4*/ 	.short	0x010a
        /*05b6*/ 	.byte	0x07
	.zero		1


	//   ....[73]....
        /*05b8*/ 	.word	0x00003c50
        /*05bc*/ 	.word	0x00000000
        /*05c0*/ 	.word	0x00000000
        /*05c4*/ 	.short	0x010a
        /*05c6*/ 	.byte	0xff
	.zero		1


	//   ....[74]....
        /*05c8*/ 	.word	0x00003c90
        /*05cc*/ 	.word	0x00000000
        /*05d0*/ 	.word	0x00000000
        /*05d4*/ 	.short	0x010a
        /*05d6*/ 	.byte	0xff
	.zero		1


	//   ....[75]....
        /*05d8*/ 	.word	0x00003d00
        /*05dc*/ 	.word	0x000000ff
        /*05e0*/ 	.word	0x00000000
        /*05e4*/ 	.short	0x0101
        /*05e6*/ 	.byte	0x05
	.zero		1


	//   ....[76]....
        /*05e8*/ 	.word	0x00003d40
        /*05ec*/ 	.word	0x000000ff
        /*05f0*/ 	.word	0x00000110
        /*05f4*/ 	.short	0x010a
        /*05f6*/ 	.byte	0x08
	.zero		1


	//   ....[77]....
        /*05f8*/ 	.word	0x00003d90
        /*05fc*/ 	.word	0x000000ff
        /*0600*/ 	.word	0x00000000
        /*0604*/ 	.short	0x0101
        /*0606*/ 	.byte	0x05
	.zero		1


	//   ....[78]....
        /*0608*/ 	.word	0x000041e0
        /*060c*/ 	.word	0x00000000
        /*0610*/ 	.word	0x00000090
        /*0614*/ 	.short	0x010a
        /*0616*/ 	.byte	0xff
	.zero		1


	//   ....[79]....
        /*0618*/ 	.word	0x000042a0
        /*061c*/ 	.word	0x00000000
        /*0620*/ 	.word	0x00000000
        /*0624*/ 	.short	0x0101
        /*0626*/ 	.byte	0xff
	.zero		1


	//   ....[80]....
        /*0628*/ 	.word	0x000045c0
        /*062c*/ 	.word	0x000000ff
        /*0630*/ 	.word	0x00000088
        /*0634*/ 	.short	0x010a
        /*0636*/ 	.byte	0x07
	.zero		1


	//   ....[81]....
        /*0638*/ 	.word	0x000047b0
        /*063c*/ 	.word	0x000000ff
        /*0640*/ 	.word	0x00000060
        /*0644*/ 	.short	0x010a
        /*0646*/ 	.byte	0x07
	.zero		1


	//   ....[82]....
        /*0648*/ 	.word	0x000049a0
        /*064c*/ 	.word	0x000000ff
        /*0650*/ 	.word	0x00000040
        /*0654*/ 	.short	0x010b
        /*0656*/ 	.byte	0x07
	.zero		1


	//   ....[83]....
        /*0658*/ 	.word	0x000049b0
        /*065c*/ 	.word	0x000000ff
        /*0660*/ 	.word	0x00000000
        /*0664*/ 	.short	0x0101
        /*0666*/ 	.byte	0x0e
	.zero		1


	//   ....[84]....
        /*0668*/ 	.word	0x000049c0
        /*066c*/ 	.word	0x000000ff
        /*0670*/ 	.word	0x00000068
        /*0674*/ 	.short	0x010a
        /*0676*/ 	.byte	0x07
	.zero		1


	//   ....[85]....
        /*0678*/ 	.word	0x00004b70
        /*067c*/ 	.word	0x000000ff
        /*0680*/ 	.word	0x00000048
        /*0684*/ 	.short	0x010b
        /*0686*/ 	.byte	0x07
	.zero		1


	//   ....[86]....
        /*0688*/ 	.word	0x00004b80
        /*068c*/ 	.word	0x000000ff
        /*0690*/ 	.word	0x00000000
        /*0694*/ 	.short	0x0101
        /*0696*/ 	.byte	0x0e
	.zero		1


	//   ....[87]....
        /*0698*/ 	.word	0x00004b90
        /*069c*/ 	.word	0x000000ff
        /*06a0*/ 	.word	0x00000070
        /*06a4*/ 	.short	0x010a
        /*06a6*/ 	.byte	0x07
	.zero		1


	//   ....[88]....
        /*06a8*/ 	.word	0x00004d80
        /*06ac*/ 	.word	0x000000ff
        /*06b0*/ 	.word	0x00000050
        /*06b4*/ 	.short	0x010b
        /*06b6*/ 	.byte	0x07
	.zero		1


	//   ....[89]....
        /*06b8*/ 	.word	0x00004df0
        /*06bc*/ 	.word	0x000000ff
        /*06c0*/ 	.word	0x00000000
        /*06c4*/ 	.short	0x0101
        /*06c6*/ 	.byte	0x0e
	.zero		1


	//   ....[90]....
        /*06c8*/ 	.word	0x00004e00
        /*06cc*/ 	.word	0x000000ff
        /*06d0*/ 	.word	0x00000078
        /*06d4*/ 	.short	0x010a
        /*06d6*/ 	.byte	0x07
	.zero		1


	//   ....[91]....
        /*06d8*/ 	.word	0x000050a0
        /*06dc*/ 	.word	0x000000ff
        /*06e0*/ 	.word	0x00000058
        /*06e4*/ 	.short	0x010b
        /*06e6*/ 	.byte	0x07
	.zero		1


	//   ....[92]....
        /*06e8*/ 	.word	0x000050c0
        /*06ec*/ 	.word	0x000000ff
        /*06f0*/ 	.word	0x00000000
        /*06f4*/ 	.short	0x0101
        /*06f6*/ 	.byte	0x0d
	.zero		1


	//   ....[93]....
        /*06f8*/ 	.word	0x000050f0
        /*06fc*/ 	.word	0x000000ff
        /*0700*/ 	.word	0x00000060
        /*0704*/ 	.short	0x010a
        /*0706*/ 	.byte	0x07
	.zero		1


	//   ....[94]....
        /*0708*/ 	.word	0x00005110
        /*070c*/ 	.word	0x000000ff
        /*0710*/ 	.word	0x00000068
        /*0714*/ 	.short	0x010a
        /*0716*/ 	.byte	0x07
	.zero		1


	//   ....[95]....
        /*0718*/ 	.word	0x00005130
        /*071c*/ 	.word	0x000000ff
        /*0720*/ 	.word	0x00000070
        /*0724*/ 	.short	0x010a
        /*0726*/ 	.byte	0x07
	.zero		1


	//   ....[96]....
        /*0728*/ 	.word	0x00005170
        /*072c*/ 	.word	0x00000000
        /*0730*/ 	.word	0x00000078
        /*0734*/ 	.short	0x010a
        /*0736*/ 	.byte	0xff
	.zero		1


	//   ....[97]....
        /*0738*/ 	.word	0x000054a0
        /*073c*/ 	.word	0x00000000
        /*0740*/ 	.word	0x00000090
        /*0744*/ 	.short	0x010a
        /*0746*/ 	.byte	0xff
	.zero		1


	//   ....[98]....
        /*0748*/ 	.word	0x000055b0
        /*074c*/ 	.word	0x00000000
        /*0750*/ 	.word	0x00000000
        /*0754*/ 	.short	0x0101
        /*0756*/ 	.byte	0xff
	.zero		1


	//   ....[99]....
        /*0758*/ 	.word	0x00005fa0
        /*075c*/ 	.word	0x00000003
        /*0760*/ 	.word	0x00000040
        /*0764*/ 	.short	0x010a
        /*0766*/ 	.byte	0xff
	.zero		1


	//   ....[100]....
        /*0768*/ 	.word	0x00005fb0
        /*076c*/ 	.word	0x0000006f
        /*0770*/ 	.word	0x000000b0
        /*0774*/ 	.short	0x010a
        /*0776*/ 	.byte	0xff
	.zero		1


	//   ....[101]....
        /*0778*/ 	.word	0x00006150
        /*077c*/ 	.word	0x00000003
        /*0780*/ 	.word	0x00000040
        /*0784*/ 	.short	0x010a
        /*0786*/ 	.byte	0xff
	.zero		1


	//   ....[102]....
        /*0788*/ 	.word	0x00006270
        /*078c*/ 	.word	0x00000000
        /*0790*/ 	.word	0x00000000
        /*0794*/ 	.short	0x0101
        /*0796*/ 	.byte	0xff
	.zero		1


	//   ....[103]....
        /*0798*/ 	.word	0x000062f0
        /*079c*/ 	.word	0x0000006f
        /*07a0*/ 	.word	0x000000b0
        /*07a4*/ 	.short	0x010a
        /*07a6*/ 	.byte	0xff
	.zero		1


	//   ....[104]....
        /*07a8*/ 	.word	0x00006e90
        /*07ac*/ 	.word	0x00000000
        /*07b0*/ 	.word	0x00000040
        /*07b4*/ 	.short	0x010a
        /*07b6*/ 	.byte	0xff
	.zero		1


	//   ....[105]....
        /*07b8*/ 	.word	0x00006f50
        /*07bc*/ 	.word	0x00000000
        /*07c0*/ 	.word	0x00000040
        /*07c4*/ 	.short	0x010a
        /*07c6*/ 	.byte	0xff
	.zero		1


	//   ....[106]....
        /*07c8*/ 	.word	0x00007080
        /*07cc*/ 	.word	0x00000000
        /*07d0*/ 	.word	0x00000000
        /*07d4*/ 	.short	0x0101
        /*07d6*/ 	.byte	0xff
	.zero		1


	//   ....[107]....
        /*07d8*/ 	.word	0x00007c30
        /*07dc*/ 	.word	0x00000000
        /*07e0*/ 	.word	0x00000040
        /*07e4*/ 	.short	0x010a
        /*07e6*/ 	.byte	0xff
	.zero		1


	//   ....[108]....
        /*07e8*/ 	.word	0x00007cf0
        /*07ec*/ 	.word	0x00000000
        /*07f0*/ 	.word	0x00000040
        /*07f4*/ 	.short	0x010a
        /*07f6*/ 	.byte	0xff
	.zero		1


	//   ....[109]....
        /*07f8*/ 	.word	0x00007e20
        /*07fc*/ 	.word	0x00000000
        /*0800*/ 	.word	0x00000000
        /*0804*/ 	.short	0x0101
        /*0806*/ 	.byte	0xff
	.zero		1


	//   ....[110]....
        /*0808*/ 	.word	0x000089f0
        /*080c*/ 	.word	0x00000000
        /*0810*/ 	.word	0x00000040
        /*0814*/ 	.short	0x010a
        /*0816*/ 	.byte	0xff
	.zero		1


	//   ....[111]....
        /*0818*/ 	.word	0x00008ab0
        /*081c*/ 	.word	0x00000000
        /*0820*/ 	.word	0x00000040
        /*0824*/ 	.short	0x010a
        /*0826*/ 	.byte	0xff
	.zero		1


	//   ....[112]....
        /*0828*/ 	.word	0x00008be0
        /*082c*/ 	.word	0x00000000
        /*0830*/ 	.word	0x00000000
        /*0834*/ 	.short	0x0101
        /*0836*/ 	.byte	0xff
	.zero		1


	//   ....[113]....
        /*0838*/ 	.word	0x00008ee0
        /*083c*/ 	.word	0x0000006f
        /*0840*/ 	.word	0x00000000
        /*0844*/ 	.short	0x0101
        /*0846*/ 	.byte	0xff
	.zero		1


	//   ....[114]....
        /*0848*/ 	.word	0x00009890
        /*084c*/ 	.word	0x00000002
        /*0850*/ 	.word	0x00000100
        /*0854*/ 	.short	0x010a
        /*0856*/ 	.byte	0xff
	.zero		1


	//   ....[115]....
        /*0858*/ 	.word	0x000098f0
        /*085c*/ 	.word	0x00000002
        /*0860*/ 	.word	0x00000020
        /*0864*/ 	.short	0x010a
        /*0866*/ 	.byte	0xff
	.zero		1


	//   ....[116]....
        /*0868*/ 	.word	0x00009950
        /*086c*/ 	.word	0x00000002
        /*0870*/ 	.word	0x00000020
        /*0874*/ 	.short	0x010a
        /*0876*/ 	.byte	0xff
	.zero		1


	//   ....[117]....
        /*0878*/ 	.word	0x000099a0
        /*087c*/ 	.word	0x00000002
        /*0880*/ 	.word	0x00000090
        /*0884*/ 	.short	0x010a
        /*0886*/ 	.byte	0xff
	.zero		1


	//   ....[118]....
        /*0888*/ 	.word	0x00009a00
        /*088c*/ 	.word	0x00000000
        /*0890*/ 	.word	0x00000000
        /*0894*/ 	.short	0x010a
        /*0896*/ 	.byte	0xff
	.zero		1


	//   ....[119]....
        /*0898*/ 	.word	0x00009a60
        /*089c*/ 	.word	0x00000000
        /*08a0*/ 	.word	0x00000000
        /*08a4*/ 	.short	0x010a
        /*08a6*/ 	.byte	0xff
	.zero		1


	//   ....[120]....
        /*08a8*/ 	.word	0x00009ac0
        /*08ac*/ 	.word	0x00000000
        /*08b0*/ 	.word	0x00000000
        /*08b4*/ 	.short	0x010a
        /*08b6*/ 	.byte	0xff
	.zero		1


	//   ....[121]....
        /*08b8*/ 	.word	0x00009b10
        /*08bc*/ 	.word	0x00000000
        /*08c0*/ 	.word	0x000000f0
        /*08c4*/ 	.short	0x010a
        /*08c6*/ 	.byte	0xff
	.zero		1


	//   ....[122]....
        /*08c8*/ 	.word	0x00009b70
        /*08cc*/ 	.word	0x00000000
        /*08d0*/ 	.word	0x000000a0
        /*08d4*/ 	.short	0x010a
        /*08d6*/ 	.byte	0xff
	.zero		1


	//   ....[123]....
        /*08d8*/ 	.word	0x00009bc0
        /*08dc*/ 	.word	0x00000000
        /*08e0*/ 	.word	0x00000090
        /*08e4*/ 	.short	0x010a
        /*08e6*/ 	.byte	0xff
	.zero		1


	//   ....[124]....
        /*08e8*/ 	.word	0x00009c20
        /*08ec*/ 	.word	0x00000000
        /*08f0*/ 	.word	0x000000a0
        /*08f4*/ 	.short	0x010a
        /*08f6*/ 	.byte	0xff
	.zero		1


	//   ....[125]....
        /*08f8*/ 	.word	0x00009c80
        /*08fc*/ 	.word	0x00000004
        /*0900*/ 	.word	0x00000008
        /*0904*/ 	.short	0x010a
        /*0906*/ 	.byte	0xff
	.zero		1


	//   ....[126]....
        /*0908*/ 	.word	0x00009d60
        /*090c*/ 	.word	0x00000002
        /*0910*/ 	.word	0x00000008
        /*0914*/ 	.short	0x010a
        /*0916*/ 	.byte	0xff
	.zero		1


	//   ....[127]....
        /*0918*/ 	.word	0x00009db0
        /*091c*/ 	.word	0x00000000
        /*0920*/ 	.word	0x00000090
        /*0924*/ 	.short	0x010a
        /*0926*/ 	.byte	0xff
	.zero		1


	//   ....[128]....
        /*0928*/ 	.word	0x00009e10
        /*092c*/ 	.word	0x00000000
        /*0930*/ 	.word	0x000000d0
        /*0934*/ 	.short	0x010a
        /*0936*/ 	.byte	0xff
	.zero		1


	//   ....[129]....
        /*0938*/ 	.word	0x00009e70
        /*093c*/ 	.word	0x00000000
        /*0940*/ 	.word	0x00000000
        /*0944*/ 	.short	0x010a
        /*0946*/ 	.byte	0xff
	.zero		1


	//   ....[130]....
        /*0948*/ 	.word	0x00009ed0
        /*094c*/ 	.word	0x00000000
        /*0950*/ 	.word	0x00000000
        /*0954*/ 	.short	0x010a
        /*0956*/ 	.byte	0xff
	.zero		1


	//   ....[131]....
        /*0958*/ 	.word	0x00009f30
        /*095c*/ 	.word	0x00000000
        /*0960*/ 	.word	0x00000000
        /*0964*/ 	.short	0x010a
        /*0966*/ 	.byte	0xff
	.zero		1


	//   ....[132]....
        /*0968*/ 	.word	0x00009f90
        /*096c*/ 	.word	0x00000000
        /*0970*/ 	.word	0x00000000
        /*0974*/ 	.short	0x010a
        /*0976*/ 	.byte	0xff
	.zero		1


	//   ....[133]....
        /*0978*/ 	.word	0x00009ff0
        /*097c*/ 	.word	0x00000000
        /*0980*/ 	.word	0x00000110
        /*0984*/ 	.short	0x010a
        /*0986*/ 	.byte	0xff
	.zero		1


	//   ....[134]....
        /*0988*/ 	.word	0x0000a040
        /*098c*/ 	.word	0x00000000
        /*0990*/ 	.word	0x00000090
        /*0994*/ 	.short	0x010a
        /*0996*/ 	.byte	0xff
	.zero		1


	//   ....[135]....
        /*0998*/ 	.word	0x0000a0a0
        /*099c*/ 	.word	0x00000000
        /*09a0*/ 	.word	0x00000088
        /*09a4*/ 	.short	0x010a
        /*09a6*/ 	.byte	0xff
	.zero		1


	//   ....[136]....
        /*09a8*/ 	.word	0x0000a100
        /*09ac*/ 	.word	0x00000000
        /*09b0*/ 	.word	0x00000060
        /*09b4*/ 	.short	0x010a
        /*09b6*/ 	.byte	0xff
	.zero		1


	//   ....[137]....
        /*09b8*/ 	.word	0x0000a160
        /*09bc*/ 	.word	0x00000000
        /*09c0*/ 	.word	0x00000068
        /*09c4*/ 	.short	0x010a
        /*09c6*/ 	.byte	0xff
	.zero		1


	//   ....[138]....
        /*09c8*/ 	.word	0x0000a1c0
        /*09cc*/ 	.word	0x00000000
        /*09d0*/ 	.word	0x00000070
        /*09d4*/ 	.short	0x010a
        /*09d6*/ 	.byte	0xff
	.zero		1


	//   ....[139]....
        /*09d8*/ 	.word	0x0000a220
        /*09dc*/ 	.word	0x00000000
        /*09e0*/ 	.word	0x00000078
        /*09e4*/ 	.short	0x010a
        /*09e6*/ 	.byte	0xff
	.zero		1


	//   ....[140]....
        /*09e8*/ 	.word	0x0000a280
        /*09ec*/ 	.word	0x00000000
        /*09f0*/ 	.word	0x00000060
        /*09f4*/ 	.short	0x010a
        /*09f6*/ 	.byte	0xff
	.zero		1


	//   ....[141]....
        /*09f8*/ 	.word	0x0000a2e0
        /*09fc*/ 	.word	0x00000000
        /*0a00*/ 	.word	0x00000068
        /*0a04*/ 	.short	0x010a
        /*0a06*/ 	.byte	0xff
	.zero		1


	//   ....[142]....
        /*0a08*/ 	.word	0x0000a340
        /*0a0c*/ 	.word	0x00000000
        /*0a10*/ 	.word	0x00000070
        /*0a14*/ 	.short	0x010a
        /*0a16*/ 	.byte	0xff
	.zero		1


	//   ....[143]....
        /*0a18*/ 	.word	0x0000a390
        /*0a1c*/ 	.word	0x00000000
        /*0a20*/ 	.word	0x00000090
        /*0a24*/ 	.short	0x010a
        /*0a26*/ 	.byte	0xff
	.zero		1


	//   ....[144]....
        /*0a28*/ 	.word	0x0000a3e0
        /*0a2c*/ 	.word	0x00000003
        /*0a30*/ 	.word	0x00000040
        /*0a34*/ 	.short	0x010a
        /*0a36*/ 	.byte	0xff
	.zero		1


	//   ....[145]....
        /*0a38*/ 	.word	0x0000a430
        /*0a3c*/ 	.word	0x0000006f
        /*0a40*/ 	.word	0x000000b0
        /*0a44*/ 	.short	0x010a
        /*0a46*/ 	.byte	0xff
	.zero		1


	//   ....[146]....
        /*0a48*/ 	.word	0x0000a480
        /*0a4c*/ 	.word	0x00000000
        /*0a50*/ 	.word	0x00000040
        /*0a54*/ 	.short	0x010a
        /*0a56*/ 	.byte	0xff
	.zero		1


	//   ....[147]....
        /*0a58*/ 	.word	0x0000a4d0
        /*0a5c*/ 	.word	0x00000000
        /*0a60*/ 	.word	0x00000040
        /*0a64*/ 	.short	0x010a
        /*0a66*/ 	.byte	0xff
	.zero		1


	//   ....[148]....
        /*0a68*/ 	.word	0x0000a520
        /*0a6c*/ 	.word	0x00000000
        /*0a70*/ 	.word	0x00000040
        /*0a74*/ 	.short	0x010a
        /*0a76*/ 	.byte	0xff
	.zero		1


	//----- nvinfo : EIATTR_NUM_MBARRIERS
	.align		4
.L_48:
        /*0a78*/ 	.byte	0x03, 0x38
        /*0a7a*/ 	.short	0x0023


	//----- nvinfo : EIATTR_EXIT_INSTR_OFFSETS
	.align		4
        /*0a7c*/ 	.byte	0x04, 0x1c
        /*0a7e*/ 	.short	(.L_50 - .L_49)


	//   ....[0]....
.L_49:
        /*0a80*/ 	.word	0x00002830


	//   ....[1]....
        /*0a84*/ 	.word	0x00002d30


	//   ....[2]....
        /*0a88*/ 	.word	0x00002d90


	//   ....[3]....
        /*0a8c*/ 	.word	0x00003fc0


	//   ....[4]....
        /*0a90*/ 	.word	0x000051a0


	//   ....[5]....
        /*0a94*/ 	.word	0x000051e0


	//   ....[6]....
        /*0a98*/ 	.word	0x00009880


	//----- nvinfo : EIATTR_MAX_THREADS
	.align		4
.L_50:
        /*0a9c*/ 	.byte	0x04, 0x05
        /*0a9e*/ 	.short	(.L_52 - .L_51)
.L_51:
        /*0aa0*/ 	.word	0x00000100
        /*0aa4*/ 	.word	0x00000001
        /*0aa8*/ 	.word	0x00000001


	//----- nvinfo : EIATTR_CRS_STACK_SIZE
	.align		4
.L_52:
        /*0aac*/ 	.byte	0x04, 0x1e
        /*0aae*/ 	.short	(.L_54 - .L_53)
.L_53:
        /*0ab0*/ 	.word	0x00000000


	//----- nvinfo : EIATTR_CBANK_PARAM_SIZE
	.align		4
.L_54:
        /*0ab4*/ 	.byte	0x03, 0x19
        /*0ab6*/ 	.short	0x0800


	//----- nvinfo : EIATTR_PARAM_CBANK
	.align		4
        /*0ab8*/ 	.byte	0x04, 0x0a
        /*0aba*/ 	.short	(.L_56 - .L_55)
	.align		4
.L_55:
        /*0abc*/ 	.word	index@(.nv.constant0._ZN7cutlass13device_kernelINS_4gemm6kernel13GemmUniversalIN4cute5tupleIJiiiiEEENS1_10collective13CollectiveMmaINS1_35MainloopSm100TmaUmmaWarpSpecializedILi4ELi2ELi4ENS5_IJNS4_1CILi2EEENSA_ILi1EEESC_EEEEENS5_IJNSA_ILi128EEENSA_ILi256EEENSA_ILi32EEEEEENS_12float_e5m2_tENS5_IJlSC_lEEESJ_SK_NS4_8TiledMMAINS4_8MMA_AtomIJNS4_10MMA_TraitsINS4_25SM100_MMA_F8F6F4_2x1SM_SSEJSJ_SJ_fSF_SG_NS4_17integral_constantINS4_4UMMA5MajorELSR_0EEESS_NSP_INSQ_7ScaleInELST_0EEESU_EEEEEENS4_6LayoutINS5_IJSC_SC_SC_EEENS5_IJNSA_ILi0EEESZ_SZ_EEEEENS5_IJNS4_10UnderscoreES12_S12_EEEEENS4_18SM100_TMA_2SM_LOADENS4_14ComposedLayoutINS4_7SwizzleILi1ELi4ELi3EEENS4_18smem_ptr_flag_bitsILi8EEENSX_INS5_IJNSA_ILi8EEESH_EEENS5_IJSH_SC_EEEEEEEvNS4_8identityES15_S1F_vS1G_EENS_8epilogue10collective18CollectiveEpilogueINS1I_23Sm100TmaWarpSpecializedILi4ELi2ELi32ELb0ELb0EEEJNS5_IJNSA_ILi64EEESG_SH_EEENS5_IJNSX_IS1N_SC_EENSX_INS5_IJSH_SB_EEENS5_IJSC_SF_EEEEEEEESJ_SK_SJ_SK_NS1I_6fusion15FusionCallbacksIS1M_NS1U_17LinearCombinationISJ_fSJ_fLNS_15FloatRoundStyleE2EEES1O_S1T_JEEENS4_5SM1004TMEM4LOAD26SM100_TMEM_LOAD_32dp32b32xENS4_13SM90_TMA_LOADES1F_NS4_39AutoVectorizingCopyWithAssumedAlignmentILi128EEENS4_14SM90_TMA_STOREES1F_S26_S26_EEEvvEEEEvNT_6ParamsE)
        /*0ac0*/ 	.short	0x0380
        /*0ac2*/ 	.short	0x0800


	//----- nvinfo : EIATTR_SW_WAR
	.align		4
.L_56:
        /*0ac4*/ 	.byte	0x04, 0x36
        /*0ac6*/ 	.short	(.L_58 - .L_57)
.L_57:
        /*0ac8*/ 	.word	0x00000008
.L_58:


//--------------------- .nv.callgraph             --------------------------
	.section	.nv.callgraph,"",@"SHT_CUDA_CALLGRAPH"
	.align	4
	.sectionentsize	8
	.align		4
        /*0000*/ 	.word	0x00000000
	.align		4
        /*0004*/ 	.word	0xffffffff
	.align		4
        /*0008*/ 	.word	index@(_ZN7cutlass13device_kernelINS_4gemm6kernel13GemmUniversalIN4cute5tupleIJiiiiEEENS1_10collective13CollectiveMmaINS1_35MainloopSm100TmaUmmaWarpSpecializedILi4ELi2ELi4ENS5_IJNS4_1CILi2EEENSA_ILi1EEESC_EEEEENS5_IJNSA_ILi128EEENSA_ILi256EEENSA_ILi32EEEEEENS_12float_e5m2_tENS5_IJlSC_lEEESJ_SK_NS4_8TiledMMAINS4_8MMA_AtomIJNS4_10MMA_TraitsINS4_25SM100_MMA_F8F6F4_2x1SM_SSEJSJ_SJ_fSF_SG_NS4_17integral_constantINS4_4UMMA5MajorELSR_0EEESS_NSP_INSQ_7ScaleInELST_0EEESU_EEEEEENS4_6LayoutINS5_IJSC_SC_SC_EEENS5_IJNSA_ILi0EEESZ_SZ_EEEEENS5_IJNS4_10UnderscoreES12_S12_EEEEENS4_18SM100_TMA_2SM_LOADENS4_14ComposedLayoutINS4_7SwizzleILi1ELi4ELi3EEENS4_18smem_ptr_flag_bitsILi8EEENSX_INS5_IJNSA_ILi8EEESH_EEENS5_IJSH_SC_EEEEEEEvNS4_8identityES15_S1F_vS1G_EENS_8epilogue10collective18CollectiveEpilogueINS1I_23Sm100TmaWarpSpecializedILi4ELi2ELi32ELb0ELb0EEEJNS5_IJNSA_ILi64EEESG_SH_EEENS5_IJNSX_IS1N_SC_EENSX_INS5_IJSH_SB_EEENS5_IJSC_SF_EEEEEEEESJ_SK_SJ_SK_NS1I_6fusion15FusionCallbacksIS1M_NS1U_17LinearCombinationISJ_fSJ_fLNS_15FloatRoundStyleE2EEES1O_S1T_JEEENS4_5SM1004TMEM4LOAD26SM100_TMEM_LOAD_32dp32b32xENS4_13SM90_TMA_LOADES1F_NS4_39AutoVectorizingCopyWithAssumedAlignmentILi128EEENS4_14SM90_TMA_STOREES1F_S26_S26_EEEvvEEEEvNT_6ParamsE)
	.align		4
        /*000c*/ 	.word	index@(__assertfail)
	.align		4
        /*0010*/ 	.word	0x00000000
	.align		4
        /*0014*/ 	.word	0xfffffffe
	.align		4
        /*0018*/ 	.word	0x00000000
	.align		4
        /*001c*/ 	.word	0xfffffffd
	.align		4
        /*0020*/ 	.word	0x00000000
	.align		4
        /*0024*/ 	.word	0xfffffffc


//--------------------- .nv.constant4             --------------------------
	.section	.nv.constant4,"a",@progbits
	.align	8
	.align		8
.nv.constant4:
        /*0000*/ 	.dword	__assertfail
	.align		8
        /*0008*/ 	.dword	__unnamed_1
	.align		8
        /*0010*/ 	.dword	__unnamed_2
	.align		8
        /*0018*/ 	.dword	__unnamed_3
	.align		8
        /*0020*/ 	.dword	_ZN40_INTERNAL_d875b48a_4_k_cu_73c9ca9a_104424cuda3std3__45__cpo5beginE
	.align		8
        /*0028*/ 	.dword	_ZN40_INTERNAL_d875b48a_4_k_cu_73c9ca9a_104424cuda3std3__45__cpo3endE
	.align		8
        /*0030*/ 	.dword	_ZN40_INTERNAL_d875b48a_4_k_cu_73c9ca9a_104424cuda3std3__45__cpo6cbeginE
	.align		8
        /*0038*/ 	.dword	_ZN40_INTERNAL_d875b48a_4_k_cu_73c9ca9a_104424cuda3std3__45__cpo4cendE
	.align		8
        /*0040*/ 	.dword	_ZN40_INTERNAL_d875b48a_4_k_cu_73c9ca9a_104424cuda3std3__442_GLOBAL__N__d875b48a_4_k_cu_73c9ca9a_104426ignoreE
	.align		8
        /*0048*/ 	.dword	_ZN40_INTERNAL_d875b48a_4_k_cu_73c9ca9a_104424cuda3std3__419piecewise_constructE
	.align		8
        /*0050*/ 	.dword	_ZN40_INTERNAL_d875b48a_4_k_cu_73c9ca9a_104424cuda3std3__48in_placeE
	.align		8
        /*0058*/ 	.dword	_ZN40_INTERNAL_d875b48a_4_k_cu_73c9ca9a_104424cuda3std6ranges3__45__cpo4swapE
	.align		8
        /*0060*/ 	.dword	_ZN40_INTERNAL_d875b48a_4_k_cu_73c9ca9a_104424cuda3std6ranges3__45__cpo9iter_moveE
	.align		8
        /*0068*/ 	.dword	_ZN40_INTERNAL_d875b48a_4_k_cu_73c9ca9a_104424cute7productE
	.align		8
        /*0070*/ 	.dword	_ZN40_INTERNAL_d875b48a_4_k_cu_73c9ca9a_104424cute1_E
	.align		8
        /*0078*/ 	.dword	$str$25
	.align		8
        /*0080*/ 	.dword	$str$26
	.align		8
        /*0088*/ 	.dword	$str$27
	.align		8
        /*0090*/ 	.dword	$str$28


//--------------------- .text._ZN7cutlass13device_kernelINS_4gemm6kernel13GemmUniversalIN4cute5tupleIJiiiiEEENS1_10collective13CollectiveMmaINS1_35MainloopSm100TmaUmmaWarpSpecializedILi4ELi2ELi4ENS5_IJNS4_1CILi2EEENSA_ILi1EEESC_EEEEENS5_IJNSA_ILi128EEENSA_ILi256EEENSA_ILi32EEEEEENS_12float_e5m2_tENS5_IJlSC_lEEESJ_SK_NS4_8TiledMMAINS4_8MMA_AtomIJNS4_10MMA_TraitsINS4_25SM100_MMA_F8F6F4_2x1SM_SSEJSJ_SJ_fSF_SG_NS4_17integral_constantINS4_4UMMA5MajorELSR_0EEESS_NSP_INSQ_7ScaleInELST_0EEESU_EEEEEENS4_6LayoutINS5_IJSC_SC_SC_EEENS5_IJNSA_ILi0EEESZ_SZ_EEEEENS5_IJNS4_10UnderscoreES12_S12_EEEEENS4_18SM100_TMA_2SM_LOADENS4_14ComposedLayoutINS4_7SwizzleILi1ELi4ELi3EEENS4_18smem_ptr_flag_bitsILi8EEENSX_INS5_IJNSA_ILi8EEESH_EEENS5_IJSH_SC_EEEEEEEvNS4_8identityES15_S1F_vS1G_EENS_8epilogue10collective18CollectiveEpilogueINS1I_23Sm100TmaWarpSpecializedILi4ELi2ELi32ELb0ELb0EEEJNS5_IJNSA_ILi64EEESG_SH_EEENS5_IJNSX_IS1N_SC_EENSX_INS5_IJSH_SB_EEENS5_IJSC_SF_EEEEEEEESJ_SK_SJ_SK_NS1I_6fusion15FusionCallbacksIS1M_NS1U_17LinearCombinationISJ_fSJ_fLNS_15FloatRoundStyleE2EEES1O_S1T_JEEENS4_5SM1004TMEM4LOAD26SM100_TMEM_LOAD_32dp32b32xENS4_13SM90_TMA_LOADES1F_NS4_39AutoVectorizingCopyWithAssumedAlignmentILi128EEENS4_14SM90_TMA_STOREES1F_S26_S26_EEEvvEEEEvNT_6ParamsE --------------------------
	.section	.text._ZN7cutlass13device_kernelINS_4gemm6kernel13GemmUniversalIN4cute5tupleIJiiiiEEENS1_10collective13CollectiveMmaINS1_35MainloopSm100TmaUmmaWarpSpecializedILi4ELi2ELi4ENS5_IJNS4_1CILi2EEENSA_ILi1EEESC_EEEEENS5_IJNSA_ILi128EEENSA_ILi256EEENSA_ILi32EEEEEENS_12float_e5m2_tENS5_IJlSC_lEEESJ_SK_NS4_8TiledMMAINS4_8MMA_AtomIJNS4_10MMA_TraitsINS4_25SM100_MMA_F8F6F4_2x1SM_SSEJSJ_SJ_fSF_SG_NS4_17integral_constantINS4_4UMMA5MajorELSR_0EEESS_NSP_INSQ_7ScaleInELST_0EEESU_EEEEEENS4_6LayoutINS5_IJSC_SC_SC_EEENS5_IJNSA_ILi0EEESZ_SZ_EEEEENS5_IJNS4_10UnderscoreES12_S12_EEEEENS4_18SM100_TMA_2SM_LOADENS4_14ComposedLayoutINS4_7SwizzleILi1ELi4ELi3EEENS4_18smem_ptr_flag_bitsILi8EEENSX_INS5_IJNSA_ILi8EEESH_EEENS5_IJSH_SC_EEEEEEEvNS4_8identityES15_S1F_vS1G_EENS_8epilogue10collective18CollectiveEpilogueINS1I_23Sm100TmaWarpSpecializedILi4ELi2ELi32ELb0ELb0EEEJNS5_IJNSA_ILi64EEESG_SH_EEENS5_IJNSX_IS1N_SC_EENSX_INS5_IJSH_SB_EEENS5_IJSC_SF_EEEEEEEESJ_SK_SJ_SK_NS1I_6fusion15FusionCallbacksIS1M_NS1U_17LinearCombinationISJ_fSJ_fLNS_15FloatRoundStyleE2EEES1O_S1T_JEEENS4_5SM1004TMEM4LOAD26SM100_TMEM_LOAD_32dp32b32xENS4_13SM90_TMA_LOADES1F_NS4_39AutoVectorizingCopyWithAssumedAlignmentILi128EEENS4_14SM90_TMA_STOREES1F_S26_S26_EEEvvEEEEvNT_6ParamsE,"ax",@progbits
	.align	128
.text._ZN7cutlass13device_kernelINS_4gemm6kernel13GemmUniversalIN4cute5tupleIJiiiiEEENS1_10collective13CollectiveMmaINS1_35MainloopSm100TmaUmmaWarpSpecializedILi4ELi2ELi4ENS5_IJNS4_1CILi2EEENSA_ILi1EEESC_EEEEENS5_IJNSA_ILi128EEENSA_ILi256EEENSA_ILi32EEEEEENS_12float_e5m2_tENS5_IJlSC_lEEESJ_SK_NS4_8TiledMMAINS4_8MMA_AtomIJNS4_10MMA_TraitsINS4_25SM100_MMA_F8F6F4_2x1SM_SSEJSJ_SJ_fSF_SG_NS4_17integral_constantINS4_4UMMA5MajorELSR_0EEESS_NSP_INSQ_7ScaleInELST_0EEESU_EEEEEENS4_6LayoutINS5_IJSC_SC_SC_EEENS5_IJNSA_ILi0EEESZ_SZ_EEEEENS5_IJNS4_10UnderscoreES12_S12_EEEEENS4_18SM100_TMA_2SM_LOADENS4_14ComposedLayoutINS4_7SwizzleILi1ELi4ELi3EEENS4_18smem_ptr_flag_bitsILi8EEENSX_INS5_IJNSA_ILi8EEESH_EEENS5_IJSH_SC_EEEEEEEvNS4_8identityES15_S1F_vS1G_EENS_8epilogue10collective18CollectiveEpilogueINS1I_23Sm100TmaWarpSpecializedILi4ELi2ELi32ELb0ELb0EEEJNS5_IJNSA_ILi64EEESG_SH_EEENS5_IJNSX_IS1N_SC_EENSX_INS5_IJSH_SB_EEENS5_IJSC_SF_EEEEEEEESJ_SK_SJ_SK_NS1I_6fusion15FusionCallbacksIS1M_NS1U_17LinearCombinationISJ_fSJ_fLNS_15FloatRoundStyleE2EEES1O_S1T_JEEENS4_5SM1004TMEM4LOAD26SM100_TMEM_LOAD_32dp32b32xENS4_13SM90_TMA_LOADES1F_NS4_39AutoVectorizingCopyWithAssumedAlignmentILi128EEENS4_14SM90_TMA_STOREES1F_S26_S26_EEEvvEEEEvNT_6ParamsE:
        .type           _ZN7cutlass13device_kernelINS_4gemm6kernel13GemmUniversalIN4cute5tupleIJiiiiEEENS1_10collective13CollectiveMmaINS1_35MainloopSm100TmaUmmaWarpSpecializedILi4ELi2ELi4ENS5_IJNS4_1CILi2EEENSA_ILi1EEESC_EEEEENS5_IJNSA_ILi128EEENSA_ILi256EEENSA_ILi32EEEEEENS_12float_e5m2_tENS5_IJlSC_lEEESJ_SK_NS4_8TiledMMAINS4_8MMA_AtomIJNS4_10MMA_TraitsINS4_25SM100_MMA_F8F6F4_2x1SM_SSEJSJ_SJ_fSF_SG_NS4_17integral_constantINS4_4UMMA5MajorELSR_0EEESS_NSP_INSQ_7ScaleInELST_0EEESU_EEEEEENS4_6LayoutINS5_IJSC_SC_SC_EEENS5_IJNSA_ILi0EEESZ_SZ_EEEEENS5_IJNS4_10UnderscoreES12_S12_EEEEENS4_18SM100_TMA_2SM_LOADENS4_14ComposedLayoutINS4_7SwizzleILi1ELi4ELi3EEENS4_18smem_ptr_flag_bitsILi8EEENSX_INS5_IJNSA_ILi8EEESH_EEENS5_IJSH_SC_EEEEEEEvNS4_8identityES15_S1F_vS1G_EENS_8epilogue10collective18CollectiveEpilogueINS1I_23Sm100TmaWarpSpecializedILi4ELi2ELi32ELb0ELb0EEEJNS5_IJNSA_ILi64EEESG_SH_EEENS5_IJNSX_IS1N_SC_EENSX_INS5_IJSH_SB_EEENS5_IJSC_SF_EEEEEEEESJ_SK_SJ_SK_NS1I_6fusion15FusionCallbacksIS1M_NS1U_17LinearCombinationISJ_fSJ_fLNS_15FloatRoundStyleE2EEES1O_S1T_JEEENS4_5SM1004TMEM4LOAD26SM100_TMEM_LOAD_32dp32b32xENS4_13SM90_TMA_LOADES1F_NS4_39AutoVectorizingCopyWithAssumedAlignmentILi128EEENS4_14SM90_TMA_STOREES1F_S26_S26_EEEvvEEEEvNT_6ParamsE,@function
        .size           _ZN7cutlass13device_kernelINS_4gemm6kernel13GemmUniversalIN4cute5tupleIJiiiiEEENS1_10collective13CollectiveMmaINS1_35MainloopSm100TmaUmmaWarpSpecializedILi4ELi2ELi4ENS5_IJNS4_1CILi2EEENSA_ILi1EEESC_EEEEENS5_IJNSA_ILi128EEENSA_ILi256EEENSA_ILi32EEEEEENS_12float_e5m2_tENS5_IJlSC_lEEESJ_SK_NS4_8TiledMMAINS4_8MMA_AtomIJNS4_10MMA_TraitsINS4_25SM100_MMA_F8F6F4_2x1SM_SSEJSJ_SJ_fSF_SG_NS4_17integral_constantINS4_4UMMA5MajorELSR_0EEESS_NSP_INSQ_7ScaleInELST_0EEESU_EEEEEENS4_6LayoutINS5_IJSC_SC_SC_EEENS5_IJNSA_ILi0EEESZ_SZ_EEEEENS5_IJNS4_10UnderscoreES12_S12_EEEEENS4_18SM100_TMA_2SM_LOADENS4_14ComposedLayoutINS4_7SwizzleILi1ELi4ELi3EEENS4_18smem_ptr_flag_bitsILi8EEENSX_INS5_IJNSA_ILi8EEESH_EEENS5_IJSH_SC_EEEEEEEvNS4_8identityES15_S1F_vS1G_EENS_8epilogue10collective18CollectiveEpilogueINS1I_23Sm100TmaWarpSpecializedILi4ELi2ELi32ELb0ELb0EEEJNS5_IJNSA_ILi64EEESG_SH_EEENS5_IJNSX_IS1N_SC_EENSX_INS5_IJSH_SB_EEENS5_IJSC_SF_EEEEEEEESJ_SK_SJ_SK_NS1I_6fusion15FusionCallbacksIS1M_NS1U_17LinearCombinationISJ_fSJ_fLNS_15FloatRoundStyleE2EEES1O_S1T_JEEENS4_5SM1004TMEM4LOAD26SM100_TMEM_LOAD_32dp32b32xENS4_13SM90_TMA_LOADES1F_NS4_39AutoVectorizingCopyWithAssumedAlignmentILi128EEENS4_14SM90_TMA_STOREES1F_S26_S26_EEEvvEEEEvNT_6ParamsE,(.L_x_191 - _ZN7cutlass13device_kernelINS_4gemm6kernel13GemmUniversalIN4cute5tupleIJiiiiEEENS1_10collective13CollectiveMmaINS1_35MainloopSm100TmaUmmaWarpSpecializedILi4ELi2ELi4ENS5_IJNS4_1CILi2EEENSA_ILi1EEESC_EEEEENS5_IJNSA_ILi128EEENSA_ILi256EEENSA_ILi32EEEEEENS_12float_e5m2_tENS5_IJlSC_lEEESJ_SK_NS4_8TiledMMAINS4_8MMA_AtomIJNS4_10MMA_TraitsINS4_25SM100_MMA_F8F6F4_2x1SM_SSEJSJ_SJ_fSF_SG_NS4_17integral_constantINS4_4UMMA5MajorELSR_0EEESS_NSP_INSQ_7ScaleInELST_0EEESU_EEEEEENS4_6LayoutINS5_IJSC_SC_SC_EEENS5_IJNSA_ILi0EEESZ_SZ_EEEEENS5_IJNS4_10UnderscoreES12_S12_EEEEENS4_18SM100_TMA_2SM_LOADENS4_14ComposedLayoutINS4_7SwizzleILi1ELi4ELi3EEENS4_18smem_ptr_flag_bitsILi8EEENSX_INS5_IJNSA_ILi8EEESH_EEENS5_IJSH_SC_EEEEEEEvNS4_8identityES15_S1F_vS1G_EENS_8epilogue10collective18CollectiveEpilogueINS1I_23Sm100TmaWarpSpecializedILi4ELi2ELi32ELb0ELb0EEEJNS5_IJNSA_ILi64EEESG_SH_EEENS5_IJNSX_IS1N_SC_EENSX_INS5_IJSH_SB_EEENS5_IJSC_SF_EEEEEEEESJ_SK_SJ_SK_NS1I_6fusion15FusionCallbacksIS1M_NS1U_17LinearCombinationISJ_fSJ_fLNS_15FloatRoundStyleE2EEES1O_S1T_JEEENS4_5SM1004TMEM4LOAD26SM100_TMEM_LOAD_32dp32b32xENS4_13SM90_TMA_LOADES1F_NS4_39AutoVectorizingCopyWithAssumedAlignmentILi128EEENS4_14SM90_TMA_STOREES1F_S26_S26_EEEvvEEEEvNT_6ParamsE)
        .other          _ZN7cutlass13device_kernelINS_4gemm6kernel13GemmUniversalIN4cute5tupleIJiiiiEEENS1_10collective13CollectiveMmaINS1_35MainloopSm100TmaUmmaWarpSpecializedILi4ELi2ELi4ENS5_IJNS4_1CILi2EEENSA_ILi1EEESC_EEEEENS5_IJNSA_ILi128EEENSA_ILi256EEENSA_ILi32EEEEEENS_12float_e5m2_tENS5_IJlSC_lEEESJ_SK_NS4_8TiledMMAINS4_8MMA_AtomIJNS4_10MMA_TraitsINS4_25SM100_MMA_F8F6F4_2x1SM_SSEJSJ_SJ_fSF_SG_NS4_17integral_constantINS4_4UMMA5MajorELSR_0EEESS_NSP_INSQ_7ScaleInELST_0EEESU_EEEEEENS4_6LayoutINS5_IJSC_SC_SC_EEENS5_IJNSA_ILi0EEESZ_SZ_EEEEENS5_IJNS4_10UnderscoreES12_S12_EEEEENS4_18SM100_TMA_2SM_LOADENS4_14ComposedLayoutINS4_7SwizzleILi1ELi4ELi3EEENS4_18smem_ptr_flag_bitsILi8EEENSX_INS5_IJNSA_ILi8EEESH_EEENS5_IJSH_SC_EEEEEEEvNS4_8identityES15_S1F_vS1G_EENS_8epilogue10collective18CollectiveEpilogueINS1I_23Sm100TmaWarpSpecializedILi4ELi2ELi32ELb0ELb0EEEJNS5_IJNSA_ILi64EEESG_SH_EEENS5_IJNSX_IS1N_SC_EENSX_INS5_IJSH_SB_EEENS5_IJSC_SF_EEEEEEEESJ_SK_SJ_SK_NS1I_6fusion15FusionCallbacksIS1M_NS1U_17LinearCombinationISJ_fSJ_fLNS_15FloatRoundStyleE2EEES1O_S1T_JEEENS4_5SM1004TMEM4LOAD26SM100_TMEM_LOAD_32dp32b32xENS4_13SM90_TMA_LOADES1F_NS4_39AutoVectorizingCopyWithAssumedAlignmentILi128EEENS4_14SM90_TMA_STOREES1F_S26_S26_EEEvvEEEEvNT_6ParamsE,@"STO_CUDA_ENTRY STV_DEFAULT"
_ZN7cutlass13device_kernelINS_4gemm6kernel13GemmUniversalIN4cute5tupleIJiiiiEEENS1_10collective13CollectiveMmaINS1_35MainloopSm100TmaUmmaWarpSpecializedILi4ELi2ELi4ENS5_IJNS4_1CILi2EEENSA_ILi1EEESC_EEEEENS5_IJNSA_ILi128EEENSA_ILi256EEENSA_ILi32EEEEEENS_12float_e5m2_tENS5_IJlSC_lEEESJ_SK_NS4_8TiledMMAINS4_8MMA_AtomIJNS4_10MMA_TraitsINS4_25SM100_MMA_F8F6F4_2x1SM_SSEJSJ_SJ_fSF_SG_NS4_17integral_constantINS4_4UMMA5MajorELSR_0EEESS_NSP_INSQ_7ScaleInELST_0EEESU_EEEEEENS4_6LayoutINS5_IJSC_SC_SC_EEENS5_IJNSA_ILi0EEESZ_SZ_EEEEENS5_IJNS4_10UnderscoreES12_S12_EEEEENS4_18SM100_TMA_2SM_LOADENS4_14ComposedLayoutINS4_7SwizzleILi1ELi4ELi3EEENS4_18smem_ptr_flag_bitsILi8EEENSX_INS5_IJNSA_ILi8EEESH_EEENS5_IJSH_SC_EEEEEEEvNS4_8identityES15_S1F_vS1G_EENS_8epilogue10collective18CollectiveEpilogueINS1I_23Sm100TmaWarpSpecializedILi4ELi2ELi32ELb0ELb0EEEJNS5_IJNSA_ILi64EEESG_SH_EEENS5_IJNSX_IS1N_SC_EENSX_INS5_IJSH_SB_EEENS5_IJSC_SF_EEEEEEEESJ_SK_SJ_SK_NS1I_6fusion15FusionCallbacksIS1M_NS1U_17LinearCombinationISJ_fSJ_fLNS_15FloatRoundStyleE2EEES1O_S1T_JEEENS4_5SM1004TMEM4LOAD26SM100_TMEM_LOAD_32dp32b32xENS4_13SM90_TMA_LOADES1F_NS4_39AutoVectorizingCopyWithAssumedAlignmentILi128EEENS4_14SM90_TMA_STOREES1F_S26_S26_EEEvvEEEEvNT_6ParamsE:
[----:B------:R-:W1:Y:S01]  /*0000*/  LDC R1, c[0x0][0x37c] ;  /* 0x0000df00ff017b82 */ /* 0x000e620000000800 */
[----:B------:R-:W2:Y:S01]  /*0010*/  S2R R109, SR_TID.X ;  /* 0x00000000006d7919 */ /* 0x000ea20000002100 */
[----:B------:R-:W3:Y:S06]  /*0020*/  LDCU.64 UR6, c[0x0][0x890] ;  /* 0x00011200ff0677ac */ /* 0x000eec0008000a00 */
[----:B------:R-:W4:Y:S01]  /*0030*/  S2UR UR37, SR_CgaCtaId ;  /* 0x00000000002579c3 */ /* 0x000f220000008800 */
[----:B------:R-:W-:Y:S02]  /*0040*/  PRMT R96, RZ, 0x7610, R96 ;  /* 0x00007610ff607816 */ /* 0x000fe40000000060 */
[----:B------:R-:W-:Y:S01]  /*0050*/  ELECT P1, URZ, PT ;  /* 0x0000000000ff782f */ /* 0x000fe20003820000 */
[----:B------:R-:W1:Y:S01]  /*0060*/  LDCU.64 UR46, c[0x0][0x358] ;  /* 0x00006b00ff2e77ac */ /* 0x000e620008000a00 */
[----:B---3--:R-:W-:-:S04]  /*0070*/  UISETP.NE.U32.AND UP0, UPT, UR6, URZ, UPT ;  /* 0x000000ff0600728c */ /* 0x008fc8000bf05070 */
[----:B------:R-:W-:Y:S02]  /*0080*/  UISETP.NE.AND.EX UP0, UPT, UR7, URZ, UPT, UP0 ;  /* 0x000000ff0700728c */ /* 0x000fe4000bf05300 */
[----:B----4-:R-:W-:Y:S02]  /*0090*/  ULOP3.LUT UR5, UR37, 0x1, URZ, 0xc0, !UPT ;  /* 0x0000000125057892 */ /* 0x010fe4000f8ec0ff */
[----:B------:R-:W-:Y:S01]  /*00a0*/  ULOP3.LUT UR4, UR37, 0x1, URZ, 0x3c, !UPT ;  /* 0x0000000125047892 */ /* 0x000fe2000f8e3cff */
[----:B--2---:R-:W-:-:S05]  /*00b0*/  SHF.R.U32.HI R102, RZ, 0x5, R109 ;  /* 0x00000005ff667819 */ /* 0x004fca000001166d */
[----:B------:R-:W2:Y:S02]  /*00c0*/  SHFL.IDX PT, R0, R102, RZ, 0x1f ;  /* 0x00001fff66007589 */ /* 0x000ea400000e0000 */
[----:B--2---:R-:W-:Y:S01]  /*00d0*/  R2UR UR10, R0 ;  /* 0x00000000000a72ca */ /* 0x004fe200000e0000 */
[----:B-1----:R-:W-:-:S14]  /*00e0*/  BRA.U UP0, `(.L_x_0) ;  /* 0x00000001002c7547 */ /* 0x002fdc000b800000 */
[----:B------:R-:W1:Y:S02]  /*00f0*/  LDCU.64 UR8, c[0x0][0x888] ;  /* 0x00011100ff0877ac */ /* 0x000e640008000a00 */
[----:B-1----:R-:W-:-:S04]  /*0100*/  UISETP.NE.U32.AND UP0, UPT, UR8, URZ, UPT ;  /* 0x000000ff0800728c */ /* 0x002fc8000bf05070 */
[----:B------:R-:W-:-:S09]  /*0110*/  UISETP.NE.AND.EX UP0, UPT, UR9, URZ, UPT, UP0 ;  /* 0x000000ff0900728c */ /* 0x000fd2000bf05300 */
[----:B------:R-:W-:Y:S05]  /*0120*/  BRA.U !UP0, `(.L_x_1) ;  /* 0x0000000108107547 */ /* 0x000fea000b800000 */
[----:B------:R-:W1:Y:S02]  /*0130*/  LDC.64 R2, c[0x0][0x888] ;  /* 0x00022200ff027b82 */ /* 0x000e640000000a00 */
[----:B-1----:R1:W5:Y:S01]  /*0140*/  LDG.E R49, desc[UR46][R2.64] ;  /* 0x0000002e02317981 */ /* 0x002362000c1e1900 */
[----:B------:R-:W-:Y:S01]  /*0150*/  HFMA2 R96, -RZ, RZ, 0, 5.9604644775390625e-08 ;  /* 0x00000001ff607431 */ /* 0x000fe200000001ff */
[----:B------:R-:W-:Y:S05]  /*0160*/  BRA `(.L_x_0) ;  /* 0x00000000000c7947 */ /* 0x000fea0003800000 */
.L_x_1:
[----:B------:R-:W1:Y:S01]  /*0170*/  LDCU UR8, c[0x0][0x880] ;  /* 0x00011000ff0877ac */ /* 0x000e620008000800 */
[----:B------:R-:W-:Y:S01]  /*0180*/  HFMA2 R96, -RZ, RZ, 0, 5.9604644775390625e-08 ;  /* 0x00000001ff607431 */ /* 0x000fe200000001ff */
[----:B-1----:R-:W-:-:S07]  /*0190*/  MOV R49, UR8 ;  /* 0x0000000800317c02 */ /* 0x002fce0008000f00 */
.L_x_0:
[----:B------:R-:W2:Y:S02]  /*01a0*/  LDCU.64 UR8, c[0x0][0x8b0] ;  /* 0x00011600ff0877ac */ /* 0x000ea40008000a00 */
[----:B--2---:R-:W-:-:S04]  /*01b0*/  UISETP.NE.U32.AND UP0, UPT, UR8, URZ, UPT ;  /* 0x000000ff0800728c */ /* 0x004fc8000bf05070 */
[----:B------:R-:W-:-:S09]  /*01c0*/  UISETP.NE.AND.EX UP0, UPT, UR9, URZ, UPT, UP0 ;  /* 0x000000ff0900728c */ /* 0x000fd2000bf05300 */
[----:B------:R-:W-:Y:S05]  /*01d0*/  BRA.U UP0, `(.L_x_2) ;  /* 0x0000000100247547 */ /* 0x000fea000b800000 */
[----:B------:R-:W2:Y:S02]  /*01e0*/  LDCU.64 UR8, c[0x0][0x8a8] ;  /* 0x00011500ff0877ac */ /* 0x000ea40008000a00 */
[----:B--2---:R-:W-:-:S04]  /*01f0*/  UISETP.NE.U32.AND UP0, UPT, UR8, URZ, UPT ;  /* 0x000000ff0800728c */ /* 0x004fc8000bf05070 */
[----:B------:R-:W-:-:S09]  /*0200*/  UISETP.NE.AND.EX UP0, UPT, UR9, URZ, UPT, UP0 ;  /* 0x000000ff0900728c */ /* 0x000fd2000bf05300 */
[----:B------:R-:W-:Y:S05]  /*0210*/  BRA.U !UP0, `(.L_x_3) ;  /* 0x00000001080c7547 */ /* 0x000fea000b800000 */
[----:B-1----:R-:W1:Y:S02]  /*0220*/  LDC.64 R2, c[0x0][0x8a8] ;  /* 0x00022a00ff027b82 */ /* 0x002e640000000a00 */
[----:B-1----:R2:W5:Y:S01]  /*0230*/  LDG.E R47, desc[UR46][R2.64] ;  /* 0x0000002e022f7981 */ /* 0x002562000c1e1900 */
[----:B------:R-:W-:Y:S05]  /*0240*/  BRA `(.L_x_2) ;  /* 0x0000000000087947 */ /* 0x000fea0003800000 */
.L_x_3:
[----:B------:R-:W2:Y:S02]  /*0250*/  LDCU UR8, c[0x0][0x8a0] ;  /* 0x00011400ff0877ac */ /* 0x000ea40008000800 */
[----:B--2---:R-:W-:Y:S02]  /*0260*/  MOV R47, UR8 ;  /* 0x00000008002f7c02 */ /* 0x004fe40008000f00 */
.L_x_2:
[----:B------:R-:W-:Y:S01]  /*0270*/  IMAD.U32 R0, RZ, RZ, UR10 ;  /* 0x0000000aff007e24 */ /* 0x000fe2000f8e00ff */
[----:B------:R-:W-:Y:S04]  /*0280*/  BSSY.RECONVERGENT B0, `(.L_x_4) ;  /* 0x000000c000007945 */ /* 0x000fe80003800200 */
[C---:B------:R-:W-:Y:S02]  /*0290*/  ISETP.NE.OR P2, PT, R0.reuse, 0x1, !P1 ;  /* 0x000000010000780c */ /* 0x040fe40004f45670 */
[----:B------:R-:W-:-:S11]  /*02a0*/  ISETP.NE.OR P0, PT, R0, 0x3, !P1 ;  /* 0x000000030000780c */ /* 0x000fd60004f05670 */
[----:B------:R-:W-:Y:S05]  /*02b0*/  @P2 BRA `(.L_x_5) ;  /* 0x0000000000202947 */ /* 0x000fea0003800000 */
[----:B------:R-:W3:Y:S02]  /*02c0*/  LDCU.64 UR8, c[0x0][0x348] ;  /* 0x00006900ff0877ac */ /* 0x000ee40008000a00 */
[----:B---3--:R-:W-:Y:S02]  /*02d0*/  UIADD3 UR12, UP1, UPT, UR8, 0x80, URZ ;  /* 0x00000080080c7890 */ /* 0x008fe4000ff3e0ff */
[----:B------:R-:W-:Y:S02]  /*02e0*/  UIADD3 UR8, UP0, UPT, UR8, 0x180, URZ ;  /* 0x0000018008087890 */ /* 0x000fe4000ff1e0ff */
[----:B------:R-:W-:Y:S02]  /*02f0*/  UIADD3.X UR13, UPT, UPT, URZ, UR9, URZ, UP1, !UPT ;  /* 0x00000009ff0d7290 */ /* 0x000fe40008ffe4ff */
[----:B------:R-:W-:-:S07]  /*0300*/  UIADD3.X UR9, UPT, UPT, URZ, UR9, URZ, UP0, !UPT ;  /* 0x00000009ff097290 */ /* 0x000fce00087fe4ff */
[----:B------:R3:W-:Y:S02]  /*0310*/  UTMACCTL.PF [UR12] ;  /* 0x000000000c0079b9 */ /* 0x0007e40008040000 */
[----:B------:R3:W-:Y:S02]  /*0320*/  UTMACCTL.PF [UR8] ;  /* 0x00000000080079b9 */ /* 0x0007e40008040000 */
[----:B---3--:R-:W-:Y:S01]  /*0330*/  NOP ;  /* 0x0000000000007918 */ /* 0x008fe20000000000 */
.L_x_5:
[----:B------:R-:W-:Y:S05]  /*0340*/  BSYNC.RECONVERGENT B0 ;  /* 0x0000000000007941 */ /* 0x000fea0003800200 */
.L_x_4:
[----:B------:R-:W-:Y:S04]  /*0350*/  BSSY.RECONVERGENT B0, `(.L_x_6) ;  /* 0x000000a000007945 */ /* 0x000fe80003800200 */
        /* <DEDUP_REMOVED lines=9> */
.L_x_7:
[----:B------:R-:W-:Y:S05]  /*03f0*/  BSYNC.RECONVERGENT B0 ;  /* 0x0000000000007941 */ /* 0x000fea0003800200 */
.L_x_6:
[----:B------:R-:W3:Y:S01]  /*0400*/  LDCU.64 UR8, c[0x0][0x888] ;  /* 0x00011100ff0877ac */ /* 0x000ee20008000a00 */
[----:B------:R-:W-:Y:S02]  /*0410*/  UISETP.EQ.U32.AND UP1, UPT, UR6, URZ, UPT ;  /* 0x000000ff0600728c */ /* 0x000fe4000bf22070 */
[----:B------:R-:W-:Y:S02]  /*0420*/  UPLOP3.LUT UP5, UPT, UPT, UPT, UPT, 0x80, 0x8 ;  /* 0x000000000008789c */ /* 0x000fe40003faf070 */
[----:B---3--:R-:W-:-:S04]  /*0430*/  UISETP.NE.U32.AND UP0, UPT, UR8, URZ, UPT ;  /* 0x000000ff0800728c */ /* 0x008fc8000bf05070 */
[----:B------:R-:W-:-:S04]  /*0440*/  UISETP.NE.AND.EX UP0, UPT, UR9, URZ, UPT, UP0 ;  /* 0x000000ff0900728c */ /* 0x000fc8000bf05300 */
[----:B------:R-:W-:-:S04]  /*0450*/  UISETP.EQ.OR.EX UP2, UPT, UR7, URZ, !UP0, UP1 ;  /* 0x000000ff0700728c */ /* 0x000fc8000c742710 */
[----:B------:R-:W-:-:S05]  /*0460*/  UP2UR UR50, UPR, URZ, 0x4 ;  /* 0x00000004ff327883 */ /* 0x000fca0008000000 */
[----:B------:R-:W-:Y:S07]  /*0470*/  BRA.U !UP2, `(.L_x_8) ;  /* 0x000000010a207547 */ /* 0x000fee000b800000 */
[----:B------:R-:W-:Y:S01]  /*0480*/  UISETP.NE.U32.AND UP2, UPT, UR6, URZ, UPT ;  /* 0x000000ff0600728c */ /* 0x000fe2000bf45070 */
[----:B-----5:R-:W-:Y:S01]  /*0490*/  FSETP.NEU.AND P0, PT, R49, RZ, PT ;  /* 0x000000ff3100720b */ /* 0x020fe20003f0d000 */
[----:B------:R-:W-:Y:S02]  /*04a0*/  USEL UR6, URZ, 0xffffffff, UP0 ;  /* 0xffffffffff067887 */ /* 0x000fe40008000000 */
[----:B------:R-:W-:-:S10]  /*04b0*/  UISETP.NE.AND.EX UP2, UPT, UR7, URZ, UPT, UP2 ;  /* 0x000000ff0700728c */ /* 0x000fd4000bf45320 */
[----:B------:R-:W-:Y:S01]  /*04c0*/  VOTEU.ANY UP1, P0 ;  /* 0x0000000000ff7886 */ /* 0x000fe20000020100 */
[----:B------:R-:W-:-:S04]  /*04d0*/  @!UP2 USEL UR6, URZ, 0xffffffff, UP1 ;  /* 0xffffffffff06a887 */ /* 0x000fc80008800000 */
[----:B------:R-:W-:-:S04]  /*04e0*/  ULOP3.LUT UR6, UR6, 0x1, URZ, 0xc0, !UPT ;  /* 0x0000000106067892 */ /* 0x000fc8000f8ec0ff */
[----:B------:R-:W-:-:S11]  /*04f0*/  UISETP.NE.U32.AND UP5, UPT, UR6, 0x1, UPT ;  /* 0x000000010600788c */ /* 0x000fd6000bfa5070 */
.L_x_8:
[----:B------:R-:W3:Y:S01]  /*0500*/  SHFL.IDX PT, R0, R102, RZ, 0x1f ;  /* 0x00001fff66007589 */ /* 0x000ee200000e0000 */
[----:B------:R-:W-:-:S04]  /*0510*/  UISETP.NE.AND UP1, UPT, UR10, 0x2, UPT ;  /* 0x000000020a00788c */ /* 0x000fc8000bf25270 */
[----:B------:R-:W-:Y:S02]  /*0520*/  UISETP.EQ.AND UP2, UPT, UR5, URZ, !UP1 ;  /* 0x000000ff0500728c */ /* 0x000fe4000cf42270 */
[----:B------:R-:W-:-:S04]  /*0530*/  USEL UR6, URZ, 0x1, UP1 ;  /* 0x00000001ff067887 */ /* 0x000fc80008800000 */
[----:B------:R-:W-:Y:S02]  /*0540*/  PLOP3.LUT P5, PT, P1, PT, UP2, 0x80, 0x8 ;  /* 0x000000000008781c */ /* 0x000fe40000faf028 */
[----:B---3--:R-:W-:-:S13]  /*0550*/  ISETP.NE.AND P0, PT, R0, RZ, PT ;  /* 0x000000ff0000720c */ /* 0x008fda0003f05270 */
[----:B------:R-:W-:Y:S05]  /*0560*/  @P0 BRA `(.L_x_9) ;  /* 0x0000000000440947 */ /* 0x000fea0003800000 */
[----:B------:R-:W-:Y:S01]  /*0570*/  UMOV UR8, 0x400 ;  /* 0x0000040000087882 */ /* 0x000fe20000000000 */
[----:B------:R-:W-:Y:S01]  /*0580*/  UMOV UR7, 0x1 ;  /* 0x0000000100077882 */ /* 0x000fe20000000000 */
[----:B------:R-:W-:Y:S02]  /*0590*/  ULEA UR8, UR37, UR8, 0x18 ;  /* 0x0000000825087291 */ /* 0x000fe4000f8ec0ff */
[----:B------:R-:W-:-:S04]  /*05a0*/  UIADD3 UR12, UPT, UPT, -UR7, 0x100000, URZ ;  /* 0x00100000070c7890 */ /* 0x000fc8000fffe1ff */
[----:B------:R-:W-:Y:S02]  /*05b0*/  USHF.L.U32 UR13, UR12, 0xb, URZ ;  /* 0x0000000b0c0d7899 */ /* 0x000fe400080006ff */
[----:B------:R-:W-:Y:S01]  /*05c0*/  USHF.L.U32 UR12, UR12, 0x1, URZ ;  /* 0x000000010c0c7899 */ /* 0x000fe200080006ff */
[----:B------:R-:W-:Y:S01]  /*05d0*/  ELECT P0, URZ, PT ;  /* 0x0000000000ff782f */ /* 0x000fe20003800000 */
[----:B------:R-:W3:Y:S10]  /*05e0*/  FENCE.VIEW.ASYNC.S ;  /* 0x00000000000073c6 */ /* 0x000ef40000000000 */
[----:B---3--:R3:W4:Y:S01]  /*05f0*/  SYNCS.EXCH.64 URZ, [UR8], UR12 ;  /* 0x0000000c08ff75b2 */ /* 0x0087220008000100 */
[----:B------:R3:W1:Y:S01]  /*0600*/  SYNCS.EXCH.64 URZ, [UR8+0x20], UR12 ;  /* 0x0000200c08ff75b2 */ /* 0x0006620008000100 */
[----:B------:R3:W1:Y:S01]  /*0610*/  SYNCS.EXCH.64 URZ, [UR8+0x8], UR12 ;  /* 0x0000080c08ff75b2 */ /* 0x0006620008000100 */
[----:B------:R3:W1:Y:S01]  /*0620*/  SYNCS.EXCH.64 URZ, [UR8+0x28], UR12 ;  /* 0x0000280c08ff75b2 */ /* 0x0006620008000100 */
[----:B------:R3:W1:Y:S01]  /*0630*/  SYNCS.EXCH.64 URZ, [UR8+0x10], UR12 ;  /* 0x0000100c08ff75b2 */ /* 0x0006620008000100 */
[----:B------:R3:W1:Y:S01]  /*0640*/  SYNCS.EXCH.64 URZ, [UR8+0x30], UR12 ;  /* 0x0000300c08ff75b2 */ /* 0x0006620008000100 */
[----:B------:R3:W1:Y:S01]  /*0650*/  SYNCS.EXCH.64 URZ, [UR8+0x18], UR12 ;  /* 0x0000180c08ff75b2 */ /* 0x0006620008000100 */
[----:B------:R3:W1:Y:S01]  /*0660*/  SYNCS.EXCH.64 URZ, [UR8+0x38], UR12 ;  /* 0x0000380c08ff75b2 */ /* 0x0006620008000100 */
[----:B------:R-:W-:Y:S01]  /*0670*/  NOP ;  /* 0x0000000000007918 */ /* 0x000fe20000000000 */
.L_x_9:
[----:B------:R-:W2:Y:S01]  /*0680*/  SHFL.IDX PT, R0, R102, RZ, 0x1f ;  /* 0x00001fff66007589 */ /* 0x000ea200000e0000 */
[----:B------:R-:W-:Y:S01]  /*0690*/  NOP ;  /* 0x0000000000007918 */ /* 0x000fe20000000000 */
[----:B--2---:R-:W-:-:S13]  /*06a0*/  ISETP.NE.AND P0, PT, R0, 0x1, PT ;  /* 0x000000010000780c */ /* 0x004fda0003f05270 */
[----:B------:R-:W-:Y:S05]  /*06b0*/  @P0 BRA `(.L_x_10) ;  /* 0x0000000000540947 */ /* 0x000fea0003800000 */
[----:B------:R-:W-:Y:S01]  /*06c0*/  UMOV UR9, 0x400 ;  /* 0x0000040000097882 */ /* 0x000fe20000000000 */
[----:B---3--:R-:W-:Y:S01]  /*06d0*/  UMOV UR8, 0x20 ;  /* 0x0000002000087882 */ /* 0x008fe20000000000 */
[----:B------:R-:W-:Y:S01]  /*06e0*/  UMOV UR7, 0x80 ;  /* 0x0000008000077882 */ /* 0x000fe20000000000 */
[----:B------:R-:W-:Y:S02]  /*06f0*/  ULEA UR9, UR37, UR9, 0x18 ;  /* 0x0000000925097291 */ /* 0x000fe4000f8ec0ff */
[----:B------:R-:W-:-:S04]  /*0700*/  UIADD3 UR12, UPT, UPT, -UR8, 0x100000, URZ ;  /* 0x00100000080c7890 */ /* 0x000fc8000fffe1ff */
[----:B------:R-:W-:Y:S02]  /*0710*/  USHF.L.U32 UR13, UR12, 0xb, URZ ;  /* 0x0000000b0c0d7899 */ /* 0x000fe400080006ff */
[----:B------:R-:W-:Y:S02]  /*0720*/  USHF.L.U32 UR12, UR12, 0x1, URZ ;  /* 0x000000010c0c7899 */ /* 0x000fe400080006ff */
[----:B------:R-:W-:-:S04]  /*0730*/  UIADD3 UR14, UPT, UPT, -UR7, 0x100000, URZ ;  /* 0x00100000070e7890 */ /* 0x000fc8000fffe1ff */
[----:B------:R-:W-:Y:S02]  /*0740*/  USHF.L.U32 UR15, UR14, 0xb, URZ ;  /* 0x0000000b0e0f7899 */ /* 0x000fe400080006ff */
[----:B------:R-:W-:Y:S01]  /*0750*/  USHF.L.U32 UR14, UR14, 0x1, URZ ;  /* 0x000000010e0e7899 */ /* 0x000fe200080006ff */
[----:B------:R-:W-:Y:S01]  /*0760*/  ELECT P0, URZ, PT ;  /* 0x0000000000ff782f */ /* 0x000fe20003800000 */
[----:B------:R-:W2:Y:S02]  /*0770*/  FENCE.VIEW.ASYNC.S ;  /* 0x00000000000073c6 */ /* 0x000ea40000000000 */
[----:B--2---:R2:W3:Y:S08]  /*0780*/  SYNCS.EXCH.64 URZ, [UR9+0x40], UR12 ;  /* 0x0000400c09ff75b2 */ /* 0x0044f00008000100 */
        /* <DEDUP_REMOVED lines=8> */
.L_x_10:
[----:B------:R-:W4:Y:S01]  /*0810*/  SHFL.IDX PT, R0, R102, RZ, 0x1f ;  /* 0x00001fff66007589 */ /* 0x000f2200000e0000 */
[----:B------:R-:W-:Y:S01]  /*0820*/  NOP ;  /* 0x0000000000007918 */ /* 0x000fe20000000000 */
[----:B----4-:R-:W-:-:S13]  /*0830*/  ISETP.NE.AND P0, PT, R0, 0x3, PT ;  /* 0x000000030000780c */ /* 0x010fda0003f05270 */
[----:B------:R-:W-:Y:S05]  /*0840*/  @P0 BRA `(.L_x_11) ;  /* 0x00000000002c0947 */ /* 0x000fea0003800000 */
[----:B---3--:R-:W-:Y:S01]  /*0850*/  UMOV UR8, 0x400 ;  /* 0x0000040000087882 */ /* 0x008fe20000000000 */
[----:B------:R-:W-:Y:S01]  /*0860*/  UMOV UR7, 0x20 ;  /* 0x0000002000077882 */ /* 0x000fe20000000000 */
[----:B------:R-:W-:Y:S02]  /*0870*/  ULEA UR8, UR37, UR8, 0x18 ;  /* 0x0000000825087291 */ /* 0x000fe4000f8ec0ff */
[----:B--2---:R-:W-:-:S04]  /*0880*/  UIADD3 UR12, UPT, UPT, -UR7, 0x100000, URZ ;  /* 0x00100000070c7890 */ /* 0x004fc8000fffe1ff */
[----:B------:R-:W-:Y:S02]  /*0890*/  USHF.L.U32 UR13, UR12, 0xb, URZ ;  /* 0x0000000b0c0d7899 */ /* 0x000fe400080006ff */
[----:B------:R-:W-:Y:S01]  /*08a0*/  USHF.L.U32 UR12, UR12, 0x1, URZ ;  /* 0x000000010c0c7899 */ /* 0x000fe200080006ff */
[----:B------:R-:W-:Y:S01]  /*08b0*/  ELECT P0, URZ, PT ;  /* 0x0000000000ff782f */ /* 0x000fe20003800000 */
[----:B------:R-:W2:Y:S10]  /*08c0*/  FENCE.VIEW.ASYNC.S ;  /* 0x00000000000073c6 */ /* 0x000eb40000000000 */
[----:B--2---:R4:W2:Y:S01]  /*08d0*/  SYNCS.EXCH.64 URZ, [UR8+0x80], UR12 ;  /* 0x0000800c08ff75b2 */ /* 0x0048a20008000100 */
[----:B------:R4:W3:Y:S02]  /*08e0*/  SYNCS.EXCH.64 URZ, [UR8+0x88], UR12 ;  /* 0x0000880c08ff75b2 */ /* 0x0008e40008000100 */
[----:B----4-:R-:W-:Y:S01]  /*08f0*/  NOP ;  /* 0x0000000000007918 */ /* 0x010fe20000000000 */
.L_x_11:
[----:B------:R-:W4:Y:S01]  /*0900*/  SHFL.IDX PT, R0, R102, RZ, 0x1f ;  /* 0x00001fff66007589 */ /* 0x000f2200000e0000 */
[----:B------:R-:W-:Y:S01]  /*0910*/  NOP ;  /* 0x0000000000007918 */ /* 0x000fe20000000000 */
[----:B----4-:R-:W-:-:S13]  /*0920*/  ISETP.NE.AND P0, PT, R0, 0x4, PT ;  /* 0x000000040000780c */ /* 0x010fda0003f05270 */
[----:B------:R-:W-:Y:S05]  /*0930*/  @P0 BRA `(.L_x_12) ;  /* 0x0000000000480947 */ /* 0x000fea0003800000 */
[----:B--2---:R-:W-:Y:S01]  /*0940*/  UMOV UR9, 0x1e0 ;  /* 0x000001e000097882 */ /* 0x004fe20000000000 */
[----:B---3--:R-:W-:Y:S01]  /*0950*/  UMOV UR8, 0x400 ;  /* 0x0000040000087882 */ /* 0x008fe20000000000 */
[----:B------:R-:W-:Y:S01]  /*0960*/  USEL UR9, UR9, 0x1a0, UP5 ;  /* 0x000001a009097887 */ /* 0x000fe2000a800000 */
        /* <DEDUP_REMOVED lines=10> */
[----:B--2---:R4:W2:Y:S08]  /*0a10*/  SYNCS.EXCH.64 URZ, [UR8+0x90], UR12 ;  /* 0x0000900c08ff75b2 */ /* 0x0048b00008000100 */
[----:B------:R4:W3:Y:S01]  /*0a20*/  SYNCS.EXCH.64 URZ, [UR8+0xa0], UR14 ;  /* 0x0000a00e08ff75b2 */ /* 0x0008e20008000100 */
[----:B------:R4:W1:Y:S01]  /*0a30*/  SYNCS.EXCH.64 URZ, [UR8+0x98], UR12 ;  /* 0x0000980c08ff75b2 */ /* 0x0008620008000100 */
[----:B------:R4:W1:Y:S02]  /*0a40*/  SYNCS.EXCH.64 URZ, [UR8+0xa8], UR14 ;  /* 0x0000a80e08ff75b2 */ /* 0x0008640008000100 */
[----:B----4-:R-:W-:Y:S01]  /*0a50*/  NOP ;  /* 0x0000000000007918 */ /* 0x010fe20000000000 */
.L_x_12:
[----:B------:R-:W4:Y:S01]  /*0a60*/  SHFL.IDX PT, R0, R102, RZ, 0x1f ;  /* 0x00001fff66007589 */ /* 0x000f2200000e0000 */
[----:B------:R-:W-:Y:S01]  /*0a70*/  NOP ;  /* 0x0000000000007918 */ /* 0x000fe20000000000 */
[----:B----4-:R-:W-:-:S13]  /*0a80*/  ISETP.NE.AND P0, PT, R0, 0x5, PT ;  /* 0x000000050000780c */ /* 0x010fda0003f05270 */
[----:B------:R-:W-:Y:S05]  /*0a90*/  @P0 BRA `(.L_x_13) ;  /* 0x0000000000540947 */ /* 0x000fea0003800000 */
[----:B--2---:R-:W-:Y:S01]  /*0aa0*/  UMOV UR9, 0x400 ;  /* 0x0000040000097882 */ /* 0x004fe20000000000 */
        /* <DEDUP_REMOVED lines=14> */
[----:B------:R4:W1:Y:S01]  /*0b90*/  SYNCS.EXCH.64 URZ, [UR9+0xd8], UR14 ;  /* 0x0000d80e09ff75b2 */ /* 0x0008620008000100 */
[----:B------:R4:W1:Y:S01]  /*0ba0*/  SYNCS.EXCH.64 URZ, [UR9+0xc0], UR12 ;  /* 0x0000c00c09ff75b2 */ /* 0x0008620008000100 */
[----:B------:R4:W1:Y:S01]  /*0bb0*/  SYNCS.EXCH.64 URZ, [UR9+0xe0], UR14 ;  /* 0x0000e00e09ff75b2 */ /* 0x0008620008000100 */
[----:B------:R4:W1:Y:S01]  /*0bc0*/  SYNCS.EXCH.64 URZ, [UR9+0xc8], UR12 ;  /* 0x0000c80c09ff75b2 */ /* 0x0008620008000100 */
[----:B------:R4:W1:Y:S02]  /*0bd0*/  SYNCS.EXCH.64 URZ, [UR9+0xe8], UR14 ;  /* 0x0000e80e09ff75b2 */ /* 0x0008640008000100 */
[----:B----4-:R-:W-:Y:S01]  /*0be0*/  NOP ;  /* 0x0000000000007918 */ /* 0x010fe20000000000 */
.L_x_13:
[----:B------:R-:W4:Y:S01]  /*0bf0*/  SHFL.IDX PT, R0, R102, RZ, 0x1f ;  /* 0x00001fff66007589 */ /* 0x000f2200000e0000 */
[----:B------:R-:W-:Y:S01]  /*0c00*/  ISETP.NE.OR P1, PT, RZ, UR10, !P1 ;  /* 0x0000000aff007c0c */ /* 0x000fe2000cf25670 */
        /* <DEDUP_REMOVED lines=12> */
[----:B------:R4:W3:Y:S01]  /*0cd0*/  SYNCS.EXCH.64 URZ, [UR8+0x100], UR12 ;  /* 0x0001000c08ff75b2 */ /* 0x0008e20008000100 */
[----:B------:R4:W1:Y:S01]  /*0ce0*/  SYNCS.EXCH.64 URZ, [UR8+0xf8], UR12 ;  /* 0x0000f80c08ff75b2 */ /* 0x0008620008000100 */
[----:B------:R4:W1:Y:S02]  /*0cf0*/  SYNCS.EXCH.64 URZ, [UR8+0x108], UR12 ;  /* 0x0001080c08ff75b2 */ /* 0x0008640008000100 */
[----:B----4-:R-:W-:Y:S01]  /*0d00*/  NOP ;  /* 0x0000000000007918 */ /* 0x010fe20000000000 */
.L_x_14:
[----:B------:R-:W-:Y:S01]  /*0d10*/  VOTEU.ALL UP1, P1 ;  /* 0x0000000000ff7886 */ /* 0x000fe20000820000 */
[----:B---3--:R-:W3:Y:S01]  /*0d20*/  LDCU UR8, c[0x0][0x36c] ;  /* 0x00006d80ff0877ac */ /* 0x008ee20008000800 */
[----:B------:R-:W-:Y:S01]  /*0d30*/  NOP ;  /* 0x0000000000007918 */ /* 0x000fe20000000000 */
[----:B------:R-:W-:Y:S01]  /*0d40*/  LOP3.LUT R10, R109, 0x1f, RZ, 0xc0, !PT ;  /* 0x0000001f6d0a7812 */ /* 0x000fe200078ec0ff */
[----:B--2---:R-:W-:Y:S01]  /*0d50*/  UMOV UR12, 0x20 ;  /* 0x00000020000c7882 */ /* 0x004fe20000000000 */
[----:B------:R-:W-:Y:S01]  /*0d60*/  @!UP1 UMOV UR7, 0x400 ;  /* 0x0000040000079882 */ /* 0x000fe20000000000 */
[----:B------:R-:W-:-:S04]  /*0d70*/  @!UP1 UIADD3 UR12, UPT, UPT, -UR12, 0x100000, URZ ;  /* 0x001000000c0c9890 */ /* 0x000fc8000fffe1ff */
[----:B------:R-:W-:Y:S02]  /*0d80*/  @!UP1 USHF.L.U32 UR13, UR12, 0xb, URZ ;  /* 0x0000000b0c0d9899 */ /* 0x000fe400080006ff */
[----:B------:R-:W-:Y:S02]  /*0d90*/  @!UP1 USHF.L.U32 UR12, UR12, 0x1, URZ ;  /* 0x000000010c0c9899 */ /* 0x000fe400080006ff */
[----:B------:R-:W-:Y:S01]  /*0da0*/  @!UP1 ULEA UR7, UR37, UR7, 0x18 ;  /* 0x0000000725079291 */ /* 0x000fe2000f8ec0ff */
[----:B------:R-:W-:Y:S01]  /*0db0*/  VOTEU.ALL UP1, P1 ;  /* 0x0000000000ff7886 */ /* 0x000fe20000820000 */
[----:B------:R-:W-:Y:S01]  /*0dc0*/  UISETP.NE.AND UP4, UPT, UR10, URZ, UPT ;  /* 0x000000ff0a00728c */ /* 0x000fe2000bf85270 */
[----:B------:R-:W2:Y:S09]  /*0dd0*/  FENCE.VIEW.ASYNC.S ;  /* 0x00000000000073c6 */ /* 0x000eb20000000000 */
[----:B--2---:R2:W4:Y:S01]  /*0de0*/  @!UP1 SYNCS.EXCH.64 URZ, [UR7+0x110], UR12 ;  /* 0x0001100c07ff95b2 */ /* 0x0045220008000100 */
[----:B---3--:R-:W-:-:S09]  /*0df0*/  UISETP.EQ.U32.AND UP1, UPT, UR8, 0x1, UPT ;  /* 0x000000010800788c */ /* 0x008fd2000bf22070 */
[----:B------:R-:W-:Y:S05]  /*0e00*/  BRA.U !UP1, `(.L_x_15) ;  /* 0x0000000109087547 */ /* 0x000fea000b800000 */
[----:B-1--4-:R-:W-:Y:S01]  /*0e10*/  UCGABAR_ARV ;  /* 0x00000000000079c7 */ /* 0x012fe20008000000 */
[----:B------:R-:W-:Y:S05]  /*0e20*/  BRA `(.L_x_16) ;  /* 0x0000000000047947 */ /* 0x000fea0003800000 */
.L_x_15:
[----:B-1--4-:R-:W-:Y:S01]  /*0e30*/  NOP ;  /* 0x0000000000007918 */ /* 0x012fe20000000000 */
.L_x_16:
[----:B------:R-:W1:Y:S01]  /*0e40*/  S2R R15, SR_CTAID.Y ;  /* 0x00000000000f7919 */ /* 0x000e620000002600 */
[----:B------:R-:W-:-:S05]  /*0e50*/  CS2R.32 R95, SR_CgaSize ;  /* 0x00000000005f7805 */ /* 0x000fca0000008a00 */
[----:B------:R-:W-:-:S05]  /*0e60*/  IMAD R95, R95, -0xa0, RZ ;  /* 0xffffff605f5f7824 */ /* 0x000fca00078e02ff */
[----:B--2---:R-:W-:-:S14]  /*0e70*/  R2UR UR7, R95 ;  /* 0x000000005f0772ca */ /* 0x004fdc00000e0000 */
[----:B------:R-:W2:Y:S01]  /*0e80*/  LDCU UR7, c[0x0][UR7+0x2b4] ;  /* 0x00005680070777ac */ /* 0x000ea20008000800 */
[----:B------:R-:W-:-:S05]  /*0e90*/  CS2R.32 R0, SR_CgaSize ;  /* 0x0000000000007805 */ /* 0x000fca0000008a00 */
[----:B------:R-:W-:-:S06]  /*0ea0*/  IMAD R0, R0, -0xa0, RZ ;  /* 0xffffff6000007824 */ /* 0x000fcc00078e02ff */
[----:B------:R-:W3:Y:S01]  /*0eb0*/  LDC R0, c[0x0][R0+0x2a4] ;  /* 0x0000a90000007b82 */ /* 0x000ee20000000800 */
[----:B------:R-:W-:Y:S01]  /*0ec0*/  PRMT R8, RZ, 0x7610, R8 ;  /* 0x00007610ff087816 */ /* 0x000fe20000000008 */
[----:B------:R-:W4:Y:S01]  /*0ed0*/  S2R R9, SR_CTAID.X ;  /* 0x0000000000097919 */ /* 0x000f220000002500 */
[----:B------:R-:W-:-:S05]  /*0ee0*/  CS2R.32 R95, SR_CgaSize ;  /* 0x00000000005f7805 */ /* 0x000fca0000008a00 */
[----:B------:R-:W-:-:S05]  /*0ef0*/  IMAD R95, R95, -0xa0, RZ ;  /* 0xffffff605f5f7824 */ /* 0x000fca00078e02ff */
[----:B------:R-:W-:-:S14]  /*0f00*/  R2UR UR8, R95 ;  /* 0x000000005f0872ca */ /* 0x000fdc00000e0000 */
[----:B------:R-:W3:Y:S01]  /*0f10*/  LDCU UR8, c[0x0][UR8+0x2b0] ;  /* 0x00005600080877ac */ /* 0x000ee20008000800 */
[----:B------:R-:W-:Y:S01]  /*0f20*/  UISETP.NE.AND UP2, UPT, UR10, 0x2, UPT ;  /* 0x000000020a00788c */ /* 0x000fe2000bf45270 */
[----:B------:R-:W2:Y:S01]  /*0f30*/  LDC R11, c[0x0][0xb24] ;  /* 0x0002c900ff0b7b82 */ /* 0x000ea20000000800 */
[----:B------:R-:W-:-:S05]  /*0f40*/  CS2R.32 R2, SR_CgaSize ;  /* 0x0000000000027805 */ /* 0x000fca0000008a00 */
[----:B------:R-:W-:-:S06]  /*0f50*/  IMAD R2, R2, -0xa0, RZ ;  /* 0xffffff6002027824 */ /* 0x000fcc00078e02ff */
[----:B------:R-:W3:Y:S08]  /*0f60*/  LDC R2, c[0x0][R2+0x2a0] ;  /* 0x0000a80002027b82 */ /* 0x000ef00000000800 */
[----:B------:R-:W3:Y:S01]  /*0f70*/  LDC R40, c[0x0][0xb24] ;  /* 0x0002c900ff287b82 */ /* 0x000ee20000000800 */
[----:B-1----:R-:W-:-:S07]  /*0f80*/  I2FP.F32.U32 R94, R15 ;  /* 0x0000000f005e7245 */ /* 0x002fce0000201000 */
[----:B------:R-:W1:Y:S01]  /*0f90*/  S2UR UR36, SR_CTAID.Z ;  /* 0x00000000002479c3 */ /* 0x000e620000002700 */
[----:B--2---:R-:W-:Y:S01]  /*0fa0*/  ISETP.GE.AND P0, PT, R11, 0x1, PT ;  /* 0x000000010b00780c */ /* 0x004fe20003f06270 */
[----:B----4-:R-:W-:Y:S01]  /*0fb0*/  IMAD.MOV.U32 R14, RZ, RZ, R9 ;  /* 0x000000ffff0e7224 */ /* 0x010fe200078e0009 */
[----:B------:R-:W-:Y:S01]  /*0fc0*/  I2FP.F32.U32 R95, R9 ;  /* 0x00000009005f7245 */ /* 0x000fe20000201000 */
[----:B------:R-:W-:Y:S01]  /*0fd0*/  FMUL R94, R94, UR7 ;  /* 0x000000075e5e7c20 */ /* 0x000fe20008400000 */
[----:B------:R-:W2:Y:S03]  /*0fe0*/  LDCU UR7, c[0x0][0xb30] ;  /* 0x00016600ff0777ac */ /* 0x000ea60008000800 */
[----:B---3--:R-:W-:Y:S02]  /*0ff0*/  FMUL R95, R95, UR8 ;  /* 0x000000085f5f7c20 */ /* 0x008fe40008400000 */
[----:B------:R-:W3:Y:S08]  /*1000*/  F2I.U32.TRUNC.NTZ R94, R94 ;  /* 0x0000005e005e7305 */ /* 0x000ef0000020f000 */
[----:B------:R-:W4:Y:S01]  /*1010*/  F2I.U32.TRUNC.NTZ R95, R95 ;  /* 0x0000005f005f7305 */ /* 0x000f22000020f000 */
[----:B--2---:R-:W-:Y:S01]  /*1020*/  UISETP.NE.AND UP3, UPT, UR7, 0x1, UPT ;  /* 0x000000010700788c */ /* 0x004fe2000bf65270 */
[----:B---3--:R-:W-:-:S05]  /*1030*/  IADD3 R94, PT, PT, -R94, RZ, RZ ;  /* 0x000000ff5e5e7210 */ /* 0x008fca0007ffe1ff */
[----:B------:R-:W-:Y:S01]  /*1040*/  IMAD R94, R0, R94, R15 ;  /* 0x0000005e005e7224 */ /* 0x000fe200078e020f */
[----:B------:R-:W-:Y:S01]  /*1050*/  PRMT R0, RZ, 0x7610, R0 ;  /* 0x00007610ff007816 */ /* 0x000fe20000000000 */
[----:B----4-:R-:W-:-:S04]  /*1060*/  IMAD.MOV R95, RZ, RZ, -R95 ;  /* 0x000000ffff5f7224 */ /* 0x010fc800078e0a5f */
[----:B------:R-:W-:Y:S01]  /*1070*/  IMAD R95, R2, R95, R9 ;  /* 0x0000005f025f7224 */ /* 0x000fe200078e0209 */
[----:B-1----:R-:W-:Y:S06]  /*1080*/  BRA.U UP4, `(.L_x_17) ;  /* 0x0000000104247547 */ /* 0x002fec000b800000 */
[----:B------:R-:W-:Y:S01]  /*1090*/  ISETP.NE.AND P1, PT, R94, RZ, PT ;  /* 0x000000ff5e00720c */ /* 0x000fe20003f25270 */
[----:B------:R-:W-:Y:S01]  /*10a0*/  IMAD.MOV.U32 R0, RZ, RZ, 0x3 ;  /* 0x00000003ff007424 */ /* 0x000fe200078e00ff */
[C---:B------:R-:W-:Y:S02]  /*10b0*/  LOP3.LUT R2, R95.reuse, 0xfffffffe, RZ, 0xc0, !PT ;  /* 0xfffffffe5f027812 */ /* 0x040fe400078ec0ff */
[----:B------:R-:W-:Y:S02]  /*10c0*/  ISETP.LT.U32.OR P1, PT, R95, 0x2, !P1 ;  /* 0x000000025f00780c */ /* 0x000fe40004f21470 */
[----:B------:R-:W-:Y:S02]  /*10d0*/  SHF.L.U32 R0, R0, R2, RZ ;  /* 0x0000000200007219 */ /* 0x000fe400000006ff */
[----:B------:R-:W-:Y:S02]  /*10e0*/  SEL R4, RZ, 0x1, !P1 ;  /* 0x00000001ff047807 */ /* 0x000fe40004800000 */
[----:B------:R-:W-:-:S05]  /*10f0*/  SEL R3, RZ, 0x2, !P1 ;  /* 0x00000002ff037807 */ /* 0x000fca0004800000 */
[----:B------:R-:W-:-:S05]  /*1100*/  IMAD.IADD R3, R4, 0x1, R3 ;  /* 0x0000000104037824 */ /* 0x000fca00078e0203 */
[----:B------:R-:W-:Y:S02]  /*1110*/  PRMT R8, R3, 0x7610, R8 ;  /* 0x0000761003087816 */ /* 0x000fe40000000008 */
.L_x_17:
[----:B------:R-:W-:Y:S05]  /*1120*/  @!P0 BRA `(.L_x_18) ;  /* 0x0000000000b88947 */ /* 0x000fea0003800000 */
[----:B------:R-:W1:Y:S01]  /*1130*/  LDC.64 R4, c[0x0][0xb18] ;  /* 0x0002c600ff047b82 */ /* 0x000e620000000a00 */
[----:B------:R-:W-:-:S07]  /*1140*/  ISETP.NE.AND P0, PT, R11, 0x1, PT ;  /* 0x000000010b00780c */ /* 0x000fce0003f05270 */
[----:B------:R-:W2:Y:S08]  /*1150*/  LDC R14, c[0x0][0xb0c] ;  /* 0x0002c300ff0e7b82 */ /* 0x000eb00000000800 */
[----:B------:R-:W3:Y:S08]  /*1160*/  LDC R16, c[0x0][0x370] ;  /* 0x0000dc00ff107b82 */ /* 0x000ef00000000800 */
[----:B------:R-:W4:Y:S01]  /*1170*/  LDC R13, c[0x0][0x374] ;  /* 0x0000dd00ff0d7b82 */ /* 0x000f220000000800 */
[----:B-1----:R-:W-:-:S07]  /*1180*/  ISETP.NE.AND P1, PT, R4, 0x1, PT ;  /* 0x000000010400780c */ /* 0x002fce0003f25270 */
[----:B------:R-:W3:Y:S01]  /*1190*/  LDC.64 R6, c[0x0][0xb10] ;  /* 0x0002c400ff067b82 */ /* 0x000ee20000000a00 */
[----:B--2---:R-:W-:-:S07]  /*11a0*/  ISETP.NE.AND P2, PT, R14, 0x1, PT ;  /* 0x000000010e00780c */ /* 0x004fce0003f45270 */
[----:B------:R-:W1:Y:S08]  /*11b0*/  LDC R12, c[0x0][0xb20] ;  /* 0x0002c800ff0c7b82 */ /* 0x000e700000000800 */
[----:B------:R-:W2:Y:S01]  /*11c0*/  LDC.64 R2, c[0x0][0xb28] ;  /* 0x0002ca00ff027b82 */ /* 0x000ea20000000a00 */
[----:B----4-:R-:W-:-:S04]  /*11d0*/  IMAD.HI.U32 R17, R13, R5, RZ ;  /* 0x000000050d117227 */ /* 0x010fc800078e00ff */
[----:B------:R-:W-:-:S04]  /*11e0*/  IMAD.HI.U32 R5, R15, R5, RZ ;  /* 0x000000050f057227 */ /* 0x000fc800078e00ff */
[----:B---3--:R-:W-:-:S05]  /*11f0*/  IMAD.HI.U32 R18, R16, R6, RZ ;  /* 0x0000000610127227 */ /* 0x008fca00078e00ff */
[-C--:B------:R-:W-:Y:S01]  /*1200*/  @P2 SHF.R.U32.HI R16, RZ, R7.reuse, R18 ;  /* 0x00000007ff102219 */ /* 0x080fe20000011612 */
[----:B------:R-:W-:Y:S01]  /*1210*/  IMAD.HI.U32 R18, R9, R6, RZ ;  /* 0x0000000609127227 */ /* 0x000fe200078e00ff */
[-C--:B-1----:R-:W-:Y:S02]  /*1220*/  @P1 SHF.R.U32.HI R13, RZ, R12.reuse, R17 ;  /* 0x0000000cff0d1219 */ /* 0x082fe40000011611 */
[----:B------:R-:W-:Y:S02]  /*1230*/  SHF.R.U32.HI R5, RZ, R12, R5 ;  /* 0x0000000cff057219 */ /* 0x000fe40000011605 */
[----:B------:R-:W-:Y:S02]  /*1240*/  SHF.R.U32.HI R18, RZ, R7, R18 ;  /* 0x00000007ff127219 */ /* 0x000fe40000011612 */
[----:B------:R-:W-:Y:S01]  /*1250*/  SEL R5, R15, R5, !P1 ;  /* 0x000000050f057207 */ /* 0x000fe20004800000 */
[----:B--2---:R-:W-:Y:S01]  /*1260*/  IMAD.HI.U32 R17, R13, R2, RZ ;  /* 0x000000020d117227 */ /* 0x004fe200078e00ff */
[----:B------:R-:W-:-:S03]  /*1270*/  SEL R18, R9, R18, !P2 ;  /* 0x0000001209127207 */ /* 0x000fc60005000000 */
[----:B------:R-:W-:Y:S01]  /*1280*/  IMAD.HI.U32 R6, R16, R2, RZ ;  /* 0x0000000210067227 */ /* 0x000fe200078e00ff */
[----:B------:R-:W-:-:S04]  /*1290*/  @P0 SHF.R.U32.HI R13, RZ, R3, R17 ;  /* 0x00000003ff0d0219 */ /* 0x000fc80000011611 */
[----:B------:R-:W-:Y:S01]  /*12a0*/  @P0 SHF.R.U32.HI R16, RZ, R3, R6 ;  /* 0x00000003ff100219 */ /* 0x000fe20000011606 */
[----:B------:R-:W-:-:S04]  /*12b0*/  IMAD R13, R13, R11, RZ ;  /* 0x0000000b0d0d7224 */ /* 0x000fc800078e02ff */
[----:B------:R-:W-:Y:S01]  /*12c0*/  IMAD R6, R16, R11, RZ ;  /* 0x0000000b10067224 */ /* 0x000fe200078e02ff */
[----:B------:R-:W-:-:S04]  /*12d0*/  ISETP.GE.AND P1, PT, R5, R13, PT ;  /* 0x0000000d0500720c */ /* 0x000fc80003f26270 */
[----:B------:R-:W-:Y:S01]  /*12e0*/  ISETP.GE.OR P1, PT, R18, R6, P1 ;  /* 0x000000061200720c */ /* 0x000fe20000f26670 */
[----:B------:R-:W-:-:S05]  /*12f0*/  IMAD.HI.U32 R6, R5, R2, RZ ;  /* 0x0000000205067227 */ /* 0x000fca00078e00ff */
[----:B------:R-:W-:-:S04]  /*1300*/  SHF.R.U32.HI R6, RZ, R3, R6 ;  /* 0x00000003ff067219 */ /* 0x000fc80000011606 */
[----:B------:R-:W-:-:S03]  /*1310*/  SEL R6, R5, R6, !P0 ;  /* 0x0000000605067207 */ /* 0x000fc60004000000 */
[----:B------:R-:W-:Y:S01]  /*1320*/  @!P1 IMAD.HI.U32 R7, R18, R2, RZ ;  /* 0x0000000212079227 */ /* 0x000fe200078e00ff */
[----:B------:R-:W-:-:S04]  /*1330*/  IADD3 R2, PT, PT, -R6, RZ, RZ ;  /* 0x000000ff06027210 */ /* 0x000fc80007ffe1ff */
[----:B------:R-:W-:Y:S01]  /*1340*/  @!P1 SHF.R.U32.HI R3, RZ, R3, R7 ;  /* 0x00000003ff039219 */ /* 0x000fe20000011607 */
[----:B------:R-:W-:Y:S01]  /*1350*/  IMAD R2, R11, R2, R5 ;  /* 0x000000020b027224 */ /* 0x000fe200078e0205 */
[----:B------:R-:W-:Y:S02]  /*1360*/  IADD3 R7, PT, PT, -R5, RZ, RZ ;  /* 0x000000ff05077210 */ /* 0x000fe40007ffe1ff */
[----:B------:R-:W-:-:S03]  /*1370*/  @!P1 SEL R3, R18, R3, !P0 ;  /* 0x0000000312039207 */ /* 0x000fc60004000000 */
[----:B------:R-:W-:Y:S02]  /*1380*/  IMAD R7, R4, R7, R15 ;  /* 0x0000000704077224 */ /* 0x000fe400078e020f */
[--C-:B------:R-:W-:Y:S02]  /*1390*/  @!P1 IMAD.IADD R6, R6, 0x1, -R3.reuse ;  /* 0x0000000106069824 */ /* 0x100fe400078e0a03 */
[----:B------:R-:W-:Y:S01]  /*13a0*/  @!P1 IMAD R3, R2, R16, R3 ;  /* 0x0000001002039224 */ /* 0x000fe200078e0203 */
[----:B------:R-:W-:Y:S01]  /*13b0*/  IADD3 R2, PT, PT, -R18, RZ, RZ ;  /* 0x000000ff12027210 */ /* 0x000fe20007ffe1ff */
[----:B------:R-:W-:Y:S02]  /*13c0*/  @!P1 IMAD R5, R6, R11, R18 ;  /* 0x0000000b06059224 */ /* 0x000fe400078e0212 */
[----:B------:R-:W-:Y:S02]  /*13d0*/  @!P1 IMAD.MOV.U32 R18, RZ, RZ, R3 ;  /* 0x000000ffff129224 */ /* 0x000fe400078e0003 */
[----:B------:R-:W-:-:S02]  /*13e0*/  IMAD R2, R14, R2, R9 ;  /* 0x000000020e027224 */ /* 0x000fc400078e0209 */
[----:B------:R-:W-:Y:S02]  /*13f0*/  IMAD R15, R5, R4, R7 ;  /* 0x00000004050f7224 */ /* 0x000fe400078e0207 */
[----:B------:R-:W-:Y:S02]  /*1400*/  IMAD R14, R18, R14, R2 ;  /* 0x0000000e120e7224 */ /* 0x000fe400078e0202 */
.L_x_18:
[----:B------:R-:W-:Y:S05]  /*1410*/  BRA.U UP3, `(.L_x_19) ;  /* 0x0000000103407547 */ /* 0x000fea000b800000 */
[----:B------:R-:W1:Y:S08]  /*1420*/  LDC.64 R4, c[0x0][0xb10] ;  /* 0x0002c400ff047b82 */ /* 0x000e700000000a00 */
[----:B------:R-:W2:Y:S08]  /*1430*/  LDC.64 R2, c[0x0][0xb18] ;  /* 0x0002c600ff027b82 */ /* 0x000eb00000000a00 */
[----:B------:R-:W3:Y:S08]  /*1440*/  LDC R6, c[0x0][0xb20] ;  /* 0x0002c800ff067b82 */ /* 0x000ef00000000800 */
[----:B------:R-:W4:Y:S01]  /*1450*/  LDC R7, c[0x0][0xb0c] ;  /* 0x0002c300ff077b82 */ /* 0x000f220000000800 */
[----:B-1----:R-:W-:-:S05]  /*1460*/  IMAD.HI.U32 R4, R14, R4, RZ ;  /* 0x000000040e047227 */ /* 0x002fca00078e00ff */
[----:B------:R-:W-:Y:S01]  /*1470*/  SHF.R.U32.HI R4, RZ, R5, R4 ;  /* 0x00000005ff047219 */ /* 0x000fe20000011604 */
[----:B--2---:R-:W-:Y:S01]  /*1480*/  IMAD.HI.U32 R3, R15, R3, RZ ;  /* 0x000000030f037227 */ /* 0x004fe200078e00ff */
[----:B------:R-:W-:-:S04]  /*1490*/  ISETP.NE.AND P0, PT, R2, 0x1, PT ;  /* 0x000000010200780c */ /* 0x000fc80003f05270 */
[----:B---3--:R-:W-:-:S04]  /*14a0*/  SHF.R.U32.HI R3, RZ, R6, R3 ;  /* 0x00000006ff037219 */ /* 0x008fc80000011603 */
[----:B------:R-:W-:Y:S02]  /*14b0*/  SEL R3, R15, R3, !P0 ;  /* 0x000000030f037207 */ /* 0x000fe40004000000 */
[----:B----4-:R-:W-:-:S04]  /*14c0*/  ISETP.NE.AND P1, PT, R7, 0x1, PT ;  /* 0x000000010700780c */ /* 0x010fc80003f25270 */
[----:B------:R-:W-:-:S05]  /*14d0*/  SEL R5, R14, R4, !P1 ;  /* 0x000000040e057207 */ /* 0x000fca0004800000 */
[----:B------:R-:W-:Y:S02]  /*14e0*/  IMAD.IADD R4, R3, 0x1, -R5 ;  /* 0x0000000103047824 */ /* 0x000fe400078e0a05 */
[----:B------:R-:W-:Y:S02]  /*14f0*/  IMAD.IADD R3, R5, 0x1, -R3 ;  /* 0x0000000105037824 */ /* 0x000fe400078e0a03 */
[----:B------:R-:W-:Y:S02]  /*1500*/  IMAD R14, R4, R7, R14 ;  /* 0x00000007040e7224 */ /* 0x000fe400078e020e */
[----:B------:R-:W-:Y:S02]  /*1510*/  IMAD R15, R3, R2, R15 ;  /* 0x00000002030f7224 */ /* 0x000fe400078e020f */
.L_x_19:
[----:B------:R-:W-:Y:S05]  /*1520*/  BRA.U !UP1, `(.L_x_20) ;  /* 0x00000001090c7547 */ /* 0x000fea000b800000 */
[----:B------:R-:W-:Y:S01]  /*1530*/  UCGABAR_WAIT ;  /* 0x0000000000007dc7 */ /* 0x000fe20008000000 */
[----:B------:R-:W-:Y:S01]  /*1540*/  CCTL.IVALL ;  /* 0x00000000ff00798f */ /* 0x000fe20002000000 */
[----:B------:R-:W-:Y:S05]  /*1550*/  BRA `(.L_x_21) ;  /* 0x0000000000047947 */ /* 0x000fea0003800000 */
.L_x_20:
[----:B------:R-:W-:Y:S06]  /*1560*/  BAR.SYNC.DEFER_BLOCKING 0x0 ;  /* 0x0000000000007b1d */ /* 0x000fec0000010000 */
.L_x_21:
[----:B------:R-:W-:Y:S05]  /*1570*/  BRA.U UP2, `(.L_x_22) ;  /* 0x0000001102b47547 */ /* 0x000fea000b800000 */
[----:B------:R-:W1:Y:S01]  /*1580*/  LDCU UR4, c[0x0][0x38c] ;  /* 0x00007180ff0477ac */ /* 0x000e620008000800 */
[----:B------:R-:W2:Y:S01]  /*1590*/  LDC R8, c[0x0][0x370] ;  /* 0x0000dc00ff087b82 */ /* 0x000ea20000000800 */
[C---:B------:R-:W-:Y:S01]  /*15a0*/  IMAD.SHL.U32 R19, R9.reuse, 0x80, RZ ;  /* 0x0000008009137824 */ /* 0x040fe200078e00ff */
[----:B------:R-:W-:Y:S01]  /*15b0*/  PLOP3.LUT P1, PT, PT, PT, UP5, 0x80, 0x8 ;  /* 0x000000000008781c */ /* 0x000fe20003f2f058 */
[----:B------:R-:W-:Y:S01]  /*15c0*/  UISETP.NE.AND UP1, UPT, UR10, URZ, UPT ;  /* 0x000000ff0a00728c */ /* 0x000fe2000bf25270 */
[----:B------:R-:W-:Y:S01]  /*15d0*/  ISETP.NE.AND P4, PT, R10, RZ, P5 ;  /* 0x000000ff0a00720c */ /* 0x000fe20002f85270 */
[----:B------:R-:W-:Y:S01]  /*15e0*/  IMAD.SHL.U32 R18, R9, 0x40, RZ ;  /* 0x0000004009127824 */ /* 0x000fe200078e00ff */
[----:B------:R-:W-:Y:S01]  /*15f0*/  PLOP3.LUT P1, PT, P1, PT, PT, 0x8, 0x80 ;  /* 0x000000000080781c */ /* 0x000fe20000f2e170 */
[----:B------:R-:W-:Y:S01]  /*1600*/  IMAD.MOV.U32 R17, RZ, RZ, 0x1 ;  /* 0x00000001ff117424 */ /* 0x000fe200078e00ff */
[----:B------:R-:W3:Y:S01]  /*1610*/  LDC R0, c[0x0][0x374] ;  /* 0x0000dd00ff007b82 */ /* 0x000ee20000000800 */
[----:B------:R-:W-:Y:S01]  /*1620*/  IMAD.MOV.U32 R16, RZ, RZ, RZ ;  /* 0x000000ffff107224 */ /* 0x000fe200078e00ff */
[----:B------:R-:W-:Y:S01]  /*1630*/  CS2R R12, SRZ ;  /* 0x00000000000c7805 */ /* 0x000fe2000001ff00 */
[----:B------:R-:W-:Y:S01]  /*1640*/  IMAD.MOV.U32 R11, RZ, RZ, 0x1 ;  /* 0x00000001ff0b7424 */ /* 0x000fe200078e00ff */
[----:B------:R-:W-:Y:S01]  /*1650*/  LOP3.LUT R19, R19, 0x80, RZ, 0xc0, !PT ;  /* 0x0000008013137812 */ /* 0x000fe200078ec0ff */
[----:B------:R-:W4:Y:S01]  /*1660*/  LDCU.64 UR14, c[0x0][0x348] ;  /* 0x00006900ff0e77ac */ /* 0x000f220008000a00 */
[----:B-1----:R-:W-:-:S02]  /*1670*/  UIADD3 UR5, UPT, UPT, UR4, 0x1f, URZ ;  /* 0x0000001f04057890 */ /* 0x002fc4000fffe0ff */
[----:B------:R-:W-:Y:S02]  /*1680*/  USEL UR22, UR6, 0x2, UP1 ;  /* 0x0000000206167887 */ /* 0x000fe40008800000 */
[----:B------:R-:W-:Y:S01]  /*1690*/  USHF.R.S32.HI UR7, URZ, 0x1f, UR5 ;  /* 0x0000001fff077899 */ /* 0x000fe20008011405 */
[----:B------:R-:W-:-:S03]  /*16a0*/  UMOV UR23, URZ ;  /* 0x000000ff00177c82 */ /* 0x000fc60008000000 */
[----:B------:R-:W-:Y:S02]  /*16b0*/  ULEA.HI UR7, UR7, UR5, URZ, 0x5 ;  /* 0x0000000507077291 */ /* 0x000fe4000f8f28ff */
[----:B------:R-:W-:Y:S02]  /*16c0*/  UIADD3 UR5, UPT, UPT, UR4, -0x1, URZ ;  /* 0xffffffff04057890 */ /* 0x000fe4000fffe0ff */
[----:B------:R-:W-:Y:S02]  /*16d0*/  USHF.R.S32.HI UR7, URZ, 0x5, UR7 ;  /* 0x00000005ff077899 */ /* 0x000fe40008011407 */
[----:B------:R-:W-:Y:S02]  /*16e0*/  UISETP.GE.U32.AND UP2, UPT, UR5, -0x3f, UPT ;  /* 0xffffffc10500788c */ /* 0x000fe4000bf46070 */
[----:B------:R-:W-:Y:S02]  /*16f0*/  UISETP.LT.U32.AND UP0, UPT, UR7, 0x4, UPT ;  /* 0x000000040700788c */ /* 0x000fe4000bf01070 */
[----:B------:R-:W-:-:S02]  /*1700*/  UIADD3 UR4, UPT, UPT, UR4, 0x3e, URZ ;  /* 0x0000003e04047890 */ /* 0x000fc4000fffe0ff */
[----:B------:R-:W-:-:S04]  /*1710*/  USEL UR5, UR7, 0x4, UP0 ;  /* 0x0000000407057887 */ /* 0x000fc80008000000 */
[----:B------:R-:W-:Y:S02]  /*1720*/  UIADD3 UR21, UPT, UPT, UR5, -0x1, URZ ;  /* 0xffffffff05157890 */ /* 0x000fe4000fffe0ff */
[----:B------:R-:W-:Y:S02]  /*1730*/  @UP2 UIADD3 UR21, UPT, UPT, UR5, URZ, URZ ;  /* 0x000000ff05152290 */ /* 0x000fe4000fffe0ff */
[----:B------:R-:W-:Y:S02]  /*1740*/  UIADD3 UR24, UPT, UPT, UR7, -UR5, URZ ;  /* 0x8000000507187290 */ /* 0x000fe4000fffe0ff */
[----:B------:R-:W-:Y:S02]  /*1750*/  UIADD3 UR13, UPT, UPT, UR21, 0x1, URZ ;  /* 0x00000001150d7890 */ /* 0x000fe4000fffe0ff */
[----:B--2-4-:R-:W-:-:S12]  /*1760*/  UIADD3 UR21, UPT, UPT, -UR21, URZ, URZ ;  /* 0x000000ff15157290 */ /* 0x014fd8000fffe1ff */
.L_x_42:
[----:B------:R-:W-:Y:S01]  /*1770*/  UISETP.NE.AND UP0, UPT, UR37, URZ, UPT ;  /* 0x000000ff2500728c */ /* 0x000fe2000bf05270 */
[----:B------:R-:W1:Y:S08]  /*1780*/  S2UR UR37, SR_CgaCtaId ;  /* 0x00000000002579c3 */ /* 0x000e700000008800 */
[----:B------:R-:W-:Y:S05]  /*1790*/  BRA.U UP0, `(.L_x_23) ;  /* 0x0000000100347547 */ /* 0x000fea000b800000 */
[----:B------:R-:W2:Y:S01]  /*17a0*/  S2R R2, SR_CgaCtaId ;  /* 0x0000000000027919 */ /* 0x000ea20000008800 */
[----:B------:R-:W-:-:S04]  /*17b0*/  MOV R3, 0x400 ;  /* 0x0000040000037802 */ /* 0x000fc80000000f00 */
[----:B--2---:R-:W-:Y:S02]  /*17c0*/  LEA R2, R2, R3, 0x18 ;  /* 0x0000000302027211 */ /* 0x004fe400078ec0ff */
[----:B------:R-:W-:-:S03]  /*17d0*/  SHF.L.U32 R3, R11, 0x1f, RZ ;  /* 0x0000001f0b037819 */ /* 0x000fc600000006ff */
[----:B------:R-:W-:-:S04]  /*17e0*/  IMAD R2, R12, 0x8, R2 ;  /* 0x000000080c027824 */ /* 0x000fc800078e0202 */
[----:B------:R-:W2:Y:S02]  /*17f0*/  SYNCS.PHASECHK.TRANS64.TRYWAIT P0, [R2+URZ+0x100], R3 ;  /* 0x00010003020075a7 */ /* 0x000ea400080011ff */
[----:B--2---:R-:W-:Y:S05]  /*1800*/  @!P0 BRA `(.L_x_24) ;  /* 0x0000008000208947 */ /* 0x004fea0003800000 */
.L_x_143:
[----:B------:R-:W-:Y:S01]  /*1810*/  VIADD R12, R12, 0x1 ;  /* 0x000000010c0c7836 */ /* 0x000fe20000000000 */
[----:B------:R2:W-:Y:S04]  /*1820*/  SYNCS.ARRIVE.TRANS64.A1T0 RZ, [R2+URZ+0xf0], RZ ;  /* 0x0000f0ff02ff79a7 */ /* 0x0005e800081000ff */
[----:B------:R-:W-:-:S04]  /*1830*/  ISETP.NE.AND P0, PT, R12, 0x2, PT ;  /* 0x000000020c00780c */ /* 0x000fc80003f05270 */
[----:B------:R-:W-:Y:S02]  /*1840*/  SEL R12, R12, RZ, P0 ;  /* 0x000000ff0c0c7207 */ /* 0x000fe40000000000 */
[----:B--2---:R-:W-:-:S04]  /*1850*/  SEL R2, RZ, 0x1, P0 ;  /* 0x00000001ff027807 */ /* 0x004fc80000000000 */
[----:B------:R-:W-:-:S07]  /*1860*/  LOP3.LUT R11, R11, R2, RZ, 0x3c, !PT ;  /* 0x000000020b0b7212 */ /* 0x000fce00078e3cff */
.L_x_23:
[----:B------:R-:W-:Y:S01]  /*1870*/  UMOV UR6, 0x400 ;  /* 0x0000040000067882 */ /* 0x000fe20000000000 */
[----:B------:R-:W-:Y:S01]  /*1880*/  SHF.L.U32 R2, R17, 0x1f, RZ ;  /* 0x0000001f11027819 */ /* 0x000fe200000006ff */
[----:B-1----:R-:W-:Y:S01]  /*1890*/  ULEA UR6, UR37, UR6, 0x18 ;  /* 0x0000000625067291 */ /* 0x002fe2000f8ec0ff */
[----:B------:R-:W-:Y:S01]  /*18a0*/  R2UR UR35, R18 ;  /* 0x00000000122372ca */ /* 0x000fe200000e0000 */
[----:B------:R-:W-:Y:S01]  /*18b0*/  UISETP.GE.U32.AND UP0, UPT, UR4, 0x3f, UPT ;  /* 0x0000003f0400788c */ /* 0x000fe2000bf06070 */
[----:B------:R-:W-:Y:S01]  /*18c0*/  R2UR UR11, R19 ;  /* 0x00000000130b72ca */ /* 0x000fe200000e0000 */
[----:B------:R-:W-:Y:S01]  /*18d0*/  ULEA UR8, UR23, UR6, 0x3 ;  /* 0x0000000617087291 */ /* 0x000fe2000f8e18ff */
[----:B------:R-:W-:-:S08]  /*18e0*/  UMOV UR25, URZ ;  /* 0x000000ff00197c82 */ /* 0x000fd00008000000 */
[----:B------:R1:W2:Y:S01]  /*18f0*/  SYNCS.PHASECHK.TRANS64.TRYWAIT P0, [UR8+0x20], R2 ;  /* 0x00002002ff0075a7 */ /* 0x0002a20008001108 */
[----:B------:R-:W-:-:S13]  /*1900*/  R2UR UR8, R15 ;  /* 0x000000000f0872ca */ /* 0x000fda00000e0000 */
[----:B------:R-:W-:Y:S01]  /*1910*/  ULEA UR11, UR8, UR11, 0x8 ;  /* 0x0000000b080b7291 */ /* 0x000fe2000f8e40ff */
[----:B-1----:R-:W-:-:S05]  /*1920*/  LEA.HI R2, R14, R14, RZ, 0x1 ;  /* 0x0000000e0e027211 */ /* 0x002fca00078f08ff */
[----:B------:R-:W-:-:S05]  /*1930*/  IMAD.SHL.U32 R2, R2, 0x40, RZ ;  /* 0x0000004002027824 */ /* 0x000fca00078e00ff */
[----:B------:R-:W-:-:S04]  /*1940*/  LOP3.LUT R2, R2, 0xffffff80, RZ, 0xc0, !PT ;  /* 0xffffff8002027812 */ /* 0x000fc800078ec0ff */
[----:B------:R-:W-:-:S13]  /*1950*/  R2UR UR9, R2 ;  /* 0x00000000020972ca */ /* 0x000fda00000e0000 */
[----:B------:R-:W-:Y:S01]  /*1960*/  ULOP3.LUT UR35, UR9, 0x40, UR35, 0xf8, !UPT ;  /* 0x0000004009237892 */ /* 0x000fe2000f8ef823 */
[----:B------:R-:W-:Y:S11]  /*1970*/  BRA.U !UP0, `(.L_x_25) ;  /* 0x0000000108c07547 */ /* 0x000ff6000b800000 */
[----:B------:R-:W-:Y:S01]  /*1980*/  UMOV UR16, UR21 ;  /* 0x0000001500107c82 */ /* 0x000fe20008000000 */
[----:B------:R-:W-:Y:S01]  /*1990*/  UMOV UR17, UR23 ;  /* 0x0000001700117c82 */ /* 0x000fe20008000000 */
[----:B------:R-:W-:-:S05]  /*19a0*/  UMOV UR34, URZ ;  /* 0x000000ff00227c82 */ /* 0x000fca0008000000 */
.L_x_31:
[----:B------:R-:W-:Y:S01]  /*19b0*/  ULEA UR33, UR17, UR6, 0x3 ;  /* 0x0000000611217291 */ /* 0x000fe2000f8e18ff */
[----:B------:R-:W-:Y:S01]  /*19c0*/  @P5 MOV R3, 0x3000 ;  /* 0x0000300000035802 */ /* 0x000fe20000000f00 */
[----:B-12-4-:R-:W-:Y:S10]  /*19d0*/  @P0 BRA `(.L_x_26) ;  /* 0x00000000000c0947 */ /* 0x016ff40003800000 */
[----:B------:R-:W-:-:S04]  /*19e0*/  SHF.L.U32 R4, R17, 0x1f, RZ ;  /* 0x0000001f11047819 */ /* 0x000fc800000006ff */
[----:B------:R-:W1:Y:S02]  /*19f0*/  SYNCS.PHASECHK.TRANS64.TRYWAIT P0, [UR33+0x20], R4 ;  /* 0x00002004ff0075a7 */ /* 0x000e640008001121 */
[----:B-1----:R-:W-:Y:S05]  /*1a00*/  @!P0 BRA `(.L_x_27) ;  /* 0x0000007c00b48947 */ /* 0x002fea0003800000 */
.L_x_26:
[----:B------:R2:W-:Y:S01]  /*1a10*/  @P5 SYNCS.ARRIVE.TRANS64 RZ, [UR33], R3 ;  /* 0x00000003ffff59a7 */ /* 0x0005e20008000021 */
[----:B------:R-:W-:Y:S02]  /*1a20*/  ULOP3.LUT UR8, UR22, 0x2, URZ, 0xfc, !UPT ;  /* 0x0000000216087892 */ /* 0x000fe4000f8efcff */
[----:B------:R-:W-:Y:S02]  /*1a30*/  UIADD3 UR16, UPT, UPT, UR16, 0x1, URZ ;  /* 0x0000000110107890 */ /* 0x000fe4000fffe0ff */
[----:B------:R-:W-:Y:S02]  /*1a40*/  UISETP.NE.AND UP0, UPT, UR8, 0x2, UPT ;  /* 0x000000020800788c */ /* 0x000fe4000bf05270 */
[----:B------:R-:W-:-:S07]  /*1a50*/  UISETP.NE.AND UP2, UPT, UR16, 0x1, UPT ;  /* 0x000000011000788c */ /* 0x000fce000bf45270 */
[----:B------:R-:W-:Y:S05]  /*1a60*/  BRA.U UP0, `(.L_x_28) ;  /* 0x0000000100047547 */ /* 0x000fea000b800000 */
[----:B------:R-:W-:Y:S05]  /*1a70*/  BPT.TRAP 0x1 ;  /* 0x000000040000795c */ /* 0x000fea0000300000 */
.L_x_28:
[----:B------:R-:W-:Y:S04]  /*1a80*/  BSSY.RECONVERGENT B0, `(.L_x_29) ;  /* 0x0000003000007945 */ /* 0x000fe80003800200 */
[----:B------:R-:W-:Y:S05]  /*1a90*/  @!P4 BRA `(.L_x_30) ;  /* 0x000000000004c947 */ /* 0x000fea0003800000 */
[----:B------:R-:W-:Y:S05]  /*1aa0*/  BPT.TRAP 0x1 ;  /* 0x000000040000795c */ /* 0x000fea0000300000 */
.L_x_30:
[----:B------:R-:W-:Y:S05]  /*1ab0*/  BSYNC.RECONVERGENT B0 ;  /* 0x0000000000007941 */ /* 0x000fea0003800200 */
.L_x_29:
[----:B------:R-:W-:Y:S02]  /*1ac0*/  UIADD3 UR23, UPT, UPT, UR17, 0x1, URZ ;  /* 0x0000000111177890 */ /* 0x000fe4000fffe0ff */
[----:B------:R-:W-:Y:S02]  /*1ad0*/  ULEA UR32, UR17, UR6, 0xb ;  /* 0x0000000611207291 */ /* 0x000fe4000f8e58ff */
[----:B------:R-:W-:Y:S02]  /*1ae0*/  UISETP.NE.AND UP0, UPT, UR23, 0x4, UPT ;  /* 0x000000041700788c */ /* 0x000fe4000bf05270 */
[----:B------:R-:W-:Y:S02]  /*1af0*/  UIADD3 UR28, UP1, UPT, UR14, 0x80, URZ ;  /* 0x000000800e1c7890 */ /* 0x000fe4000ff3e0ff */
[----:B------:R-:W-:Y:S02]  /*1b00*/  USEL UR9, URZ, 0x1, UP0 ;  /* 0x00000001ff097887 */ /* 0x000fe40008000000 */
[----:B------:R-:W-:-:S02]  /*1b10*/  USEL UR23, UR23, URZ, UP0 ;  /* 0x000000ff17177287 */ /* 0x000fc40008000000 */
[----:B------:R-:W-:Y:S02]  /*1b20*/  UIADD3 UR26, UP0, UPT, UR14, 0x180, URZ ;  /* 0x000001800e1a7890 */ /* 0x000fe4000ff1e0ff */
[----:B------:R-:W-:Y:S01]  /*1b30*/  ULEA UR8, UR23, UR6, 0x3 ;  /* 0x0000000617087291 */ /* 0x000fe2000f8e18ff */
[----:B------:R-:W-:Y:S01]  /*1b40*/  LOP3.LUT R17, R17, UR9, RZ, 0x3c, !PT ;  /* 0x0000000911117c12 */ /* 0x000fe2000f8e3cff */
[----:B------:R-:W-:Y:S02]  /*1b50*/  ULOP3.LUT UR33, UR33, 0xfefffff8, URZ, 0xc0, !UPT ;  /* 0xfefffff821217892 */ /* 0x000fe4000f8ec0ff */
[----:B------:R-:W-:Y:S01]  /*1b60*/  UIADD3.X UR29, UPT, UPT, URZ, UR15, URZ, UP1, !UPT ;  /* 0x0000000fff1d7290 */ /* 0x000fe20008ffe4ff */
[----:B-1----:R-:W-:Y:S01]  /*1b70*/  SHF.L.U32 R2, R17, 0x1f, RZ ;  /* 0x0000001f11027819 */ /* 0x002fe200000006ff */
[----:B------:R-:W-:Y:S02]  /*1b80*/  UIADD3 UR32, UPT, UPT, UR32, 0x6300, URZ ;  /* 0x0000630020207890 */ /* 0x000fe4000fffe0ff */
[----:B------:R-:W-:Y:S01]  /*1b90*/  UIADD3.X UR27, UPT, UPT, URZ, UR15, URZ, UP0, !UPT ;  /* 0x0000000fff1b7290 */ /* 0x000fe200087fe4ff */
[----:B------:R1:W4:Y:S01]  /*1ba0*/  SYNCS.PHASECHK.TRANS64.TRYWAIT P0, [UR8+0x20], R2 ;  /* 0x00002002ff0075a7 */ /* 0x0003220008001108 */
[----:B------:R-:W-:Y:S01]  /*1bb0*/  ULEA UR8, UR17, UR6, 0xc ;  /* 0x0000000611087291 */ /* 0x000fe2000f8e60ff */
[----:B------:R-:W-:Y:S01]  /*1bc0*/  UMOV UR18, 0x0 ;  /* 0x0000000000127882 */ /* 0x000fe20000000000 */
[----:B------:R-:W-:-:S02]  /*1bd0*/  UMOV UR19, 0x10000000 ;  /* 0x1000000000137882 */ /* 0x000fc40000000000 */
[----:B------:R-:W-:Y:S01]  /*1be0*/  UIADD3 UR8, UPT, UPT, UR8, 0x8300, URZ ;  /* 0x0000830008087890 */ /* 0x000fe2000fffe0ff */
[----:B------:R2:W-:Y:S01]  /*1bf0*/  UTMALDG.3D.2CTA [UR32], [UR28], desc[UR18] ;  /* 0x000012201c0075b4 */ /* 0x0005e20008211000 */
[----:B------:R-:W-:Y:S01]  /*1c00*/  UMOV UR10, UR34 ;  /* 0x00000022000a7c82 */ /* 0x000fe20008000000 */
[----:B------:R-:W-:Y:S01]  /*1c10*/  UMOV UR12, UR36 ;  /* 0x00000024000c7c82 */ /* 0x000fe20008000000 */
[----:B------:R-:W-:Y:S01]  /*1c20*/  UMOV UR9, UR33 ;  /* 0x0000002100097c82 */ /* 0x000fe20008000000 */
[----:B------:R-:W-:Y:S01]  /*1c30*/  UMOV UR25, UR13 ;  /* 0x0000000d00197c82 */ /* 0x000fe20008000000 */
[----:B------:R-:W-:-:S03]  /*1c40*/  UMOV UR17, UR23 ;  /* 0x0000001700117c82 */ /* 0x000fc60008000000 */
[----:B------:R1:W-:Y:S01]  /*1c50*/  UTMALDG.3D.2CTA [UR8], [UR26], desc[UR18] ;  /* 0x000012081a0075b4 */ /* 0x0003e20008211000 */
[----:B--2---:R-:W-:Y:S01]  /*1c60*/  UIADD3 UR34, UPT, UPT, UR34, 0x20, URZ ;  /* 0x0000002022227890 */ /* 0x004fe2000fffe0ff */
[----:B------:R-:W-:Y:S11]  /*1c70*/  BRA.U UP2, `(.L_x_31) ;  /* 0xfffffffd024c7547 */ /* 0x000ff6000b83ffff */
.L_x_25:
[----:B-1----:R-:W-:Y:S01]  /*1c80*/  ULEA UR8, UR23, UR6, 0x3 ;  /* 0x0000000617087291 */ /* 0x002fe2000f8e18ff */
[----:B------:R-:W-:Y:S01]  /*1c90*/  SHF.L.U32 R2, R17, 0x1f, RZ ;  /* 0x0000001f11027819 */ /* 0x000fe200000006ff */
[----:B------:R-:W-:Y:S01]  /*1ca0*/  @!P1 SYNCS.ARRIVE.TRANS64.A1T0 RZ, [UR6+0x88], RZ ;  /* 0x000088ffffff99a7 */ /* 0x000fe20008100006 */
[----:B------:R-:W-:-:S06]  /*1cb0*/  UISETP.GT.AND UP0, UPT, UR7, UR5, UPT ;  /* 0x000000050700728c */ /* 0x000fcc000bf04270 */
[----:B--2-4-:R1:W2:Y:S03]  /*1cc0*/  SYNCS.PHASECHK.TRANS64.TRYWAIT P0, [UR8+0x20], R2 ;  /* 0x00002002ff0075a7 */ /* 0x0142a60008001108 */
[----:B------:R-:W-:Y:S05]  /*1cd0*/  BRA.U !UP0, `(.L_x_32) ;  /* 0x0000000108c07547 */ /* 0x000fea000b800000 */
[----:B------:R-:W-:Y:S01]  /*1ce0*/  UIADD3 UR26, UPT, UPT, UR24, UR25, URZ ;  /* 0x00000019181a7290 */ /* 0x000fe2000fffe0ff */
[----:B------:R-:W-:-:S11]  /*1cf0*/  UMOV UR27, UR23 ;  /* 0x00000017001b7c82 */ /* 0x000fd60008000000 */
.L_x_38:
[----:B------:R-:W-:Y:S01]  /*1d00*/  ULEA UR17, UR27, UR6, 0x3 ;  /* 0x000000061b117291 */ /* 0x000fe2000f8e18ff */
[----:B--2---:R-:W-:Y:S01]  /*1d10*/  @P5 MOV R3, 0x3000 ;  /* 0x0000300000035802 */ /* 0x004fe20000000f00 */
[----:B-12---:R-:W-:Y:S10]  /*1d20*/  @P0 BRA `(.L_x_33) ;  /* 0x00000000000c0947 */ /* 0x006ff40003800000 */
[----:B------:R-:W-:-:S04]  /*1d30*/  SHF.L.U32 R4, R17, 0x1f, RZ ;  /* 0x0000001f11047819 */ /* 0x000fc800000006ff */
[----:B------:R-:W2:Y:S02]  /*1d40*/  SYNCS.PHASECHK.TRANS64.TRYWAIT P0, [UR17+0x20], R4 ;  /* 0x00002004ff0075a7 */ /* 0x000ea40008001111 */
[----:B--2---:R-:W-:Y:S05]  /*1d50*/  @!P0 BRA `(.L_x_34) ;  /* 0x0000007800f88947 */ /* 0x004fea0003800000 */
.L_x_33:
[----:B------:R2:W-:Y:S01]  /*1d60*/  @P5 SYNCS.ARRIVE.TRANS64 RZ, [UR17], R3 ;  /* 0x00000003ffff59a7 */ /* 0x0005e20008000011 */
[----:B------:R-:W-:-:S04]  /*1d70*/  ULOP3.LUT UR8, UR22, 0x2, URZ, 0xfc, !UPT ;  /* 0x0000000216087892 */ /* 0x000fc8000f8efcff */
[----:B------:R-:W-:-:S09]  /*1d80*/  UISETP.NE.AND UP0, UPT, UR8, 0x2, UPT ;  /* 0x000000020800788c */ /* 0x000fd2000bf05270 */
[----:B------:R-:W-:Y:S05]  /*1d90*/  BRA.U UP0, `(.L_x_35) ;  /* 0x0000000100047547 */ /* 0x000fea000b800000 */
[----:B------:R-:W-:Y:S05]  /*1da0*/  BPT.TRAP 0x1 ;  /* 0x000000040000795c */ /* 0x000fea0000300000 */
.L_x_35:
[----:B------:R-:W-:Y:S04]  /*1db0*/  BSSY.RECONVERGENT B0, `(.L_x_36) ;  /* 0x0000003000007945 */ /* 0x000fe80003800200 */
[----:B------:R-:W-:Y:S05]  /*1dc0*/  @!P4 BRA `(.L_x_37) ;  /* 0x000000000004c947 */ /* 0x000fea0003800000 */
[----:B------:R-:W-:Y:S05]  /*1dd0*/  BPT.TRAP 0x1 ;  /* 0x000000040000795c */ /* 0x000fea0000300000 */
.L_x_37:
[----:B------:R-:W-:Y:S05]  /*1de0*/  BSYNC.RECONVERGENT B0 ;  /* 0x0000000000007941 */ /* 0x000fea0003800200 */
.L_x_36:
        /* <DEDUP_REMOVED lines=9> */
[----:B------:R-:W-:Y:S02]  /*1e80*/  USHF.L.U32 UR18, UR25, 0x5, URZ ;  /* 0x0000000519127899 */ /* 0x000fe400080006ff */
[----:B------:R-:W-:Y:S01]  /*1e90*/  ULOP3.LUT UR17, UR17, 0xfefffff8, URZ, 0xc0, !UPT ;  /* 0xfefffff811117892 */ /* 0x000fe2000f8ec0ff */
[----:B-1----:R-:W-:Y:S01]  /*1ea0*/  SHF.L.U32 R2, R17, 0x1f, RZ ;  /* 0x0000001f11027819 */ /* 0x002fe200000006ff */
[----:B------:R-:W-:Y:S02]  /*1eb0*/  UIADD3 UR16, UPT, UPT, UR16, 0x6300, URZ ;  /* 0x0000630010107890 */ /* 0x000fe4000fffe0ff */
[----:B------:R-:W-:Y:S01]  /*1ec0*/  UIADD3.X UR33, UPT, UPT, URZ, UR15, URZ, UP1, !UPT ;  /* 0x0000000fff217290 */ /* 0x000fe20008ffe4ff */
[----:B------:R4:W1:Y:S01]  /*1ed0*/  SYNCS.PHASECHK.TRANS64.TRYWAIT P0, [UR8+0x20], R2 ;  /* 0x00002002ff0075a7 */ /* 0x0008620008001108 */
[----:B------:R-:W-:-:S02]  /*1ee0*/  ULEA UR8, UR27, UR6, 0xc ;  /* 0x000000061b087291 */ /* 0x000fc4000f8e60ff */
[----:B------:R-:W-:Y:S02]  /*1ef0*/  UIADD3.X UR31, UPT, UPT, URZ, UR15, URZ, UP0, !UPT ;  /* 0x0000000fff1f7290 */ /* 0x000fe400087fe4ff */
[----:B------:R-:W-:Y:S01]  /*1f00*/  UIADD3 UR8, UPT, UPT, UR8, 0x8300, URZ ;  /* 0x0000830008087890 */ /* 0x000fe2000fffe0ff */
[----:B------:R-:W-:Y:S01]  /*1f10*/  UMOV UR28, 0x0 ;  /* 0x00000000001c7882 */ /* 0x000fe20000000000 */
[----:B------:R-:W-:Y:S01]  /*1f20*/  UMOV UR29, 0x10000000 ;  /* 0x10000000001d7882 */ /* 0x000fe20000000000 */
[----:B------:R-:W-:Y:S01]  /*1f30*/  UMOV UR19, UR35 ;  /* 0x0000002300137c82 */ /* 0x000fe20008000000 */
[----:B------:R-:W-:Y:S01]  /*1f40*/  UMOV UR20, UR36 ;  /* 0x0000002400147c82 */ /* 0x000fe20008000000 */
[----:B------:R-:W-:Y:S01]  /*1f50*/  UMOV UR12, UR36 ;  /* 0x00000024000c7c82 */ /* 0x000fe20008000000 */
[----:B------:R-:W-:Y:S01]  /*1f60*/  UMOV UR9, UR17 ;  /* 0x0000001100097c82 */ /* 0x000fe20008000000 */
[----:B------:R-:W-:Y:S01]  /*1f70*/  UMOV UR10, UR18 ;  /* 0x00000012000a7c82 */ /* 0x000fe20008000000 */
[----:B------:R4:W-:Y:S01]  /*1f80*/  UTMALDG.3D.2CTA [UR16], [UR32], desc[UR28] ;  /* 0x00001c10200075b4 */ /* 0x0009e20008211000 */
[----:B------:R-:W-:Y:S01]  /*1f90*/  UIADD3 UR25, UPT, UPT, UR25, 0x1, URZ ;  /* 0x0000000119197890 */ /* 0x000fe2000fffe0ff */
[----:B------:R-:W-:-:S03]  /*1fa0*/  UMOV UR27, UR23 ;  /* 0x00000017001b7c82 */ /* 0x000fc60008000000 */
[----:B------:R-:W-:Y:S01]  /*1fb0*/  UISETP.NE.AND UP0, UPT, UR25, UR26, UPT ;  /* 0x0000001a1900728c */ /* 0x000fe2000bf05270 */
[----:B------:R4:W-:Y:S08]  /*1fc0*/  UTMALDG.3D.2CTA [UR8], [UR30], desc[UR28] ;  /* 0x00001c081e0075b4 */ /* 0x0009f00008211000 */
[----:B----4-:R-:W-:Y:S05]  /*1fd0*/  BRA.U UP0, `(.L_x_38) ;  /* 0xfffffffd00487547 */ /* 0x010fea000b83ffff */
.L_x_32:
[C---:B-1----:R-:W-:Y:S01]  /*1fe0*/  LEA R2, R16.reuse, UR6, 0x3 ;  /* 0x0000000610027c11 */ /* 0x042fe2000f8e18ff */
[----:B------:R-:W-:Y:S01]  /*1ff0*/  NOP ;  /* 0x0000000000007918 */ /* 0x000fe20000000000 */
[----:B--2---:R-:W-:Y:S02]  /*2000*/  SHF.L.U32 R3, R13, 0x1f, RZ ;  /* 0x0000001f0d037819 */ /* 0x004fe400000006ff */
[----:B------:R-:W-:Y:S02]  /*2010*/  LEA R4, R16, UR6, 0x4 ;  /* 0x0000000610047c11 */ /* 0x000fe4000f8e20ff */
[----:B------:R-:W1:Y:S02]  /*2020*/  SYNCS.PHASECHK.TRANS64.TRYWAIT P0, [R2+URZ+0x90], R3 ;  /* 0x00009003020075a7 */ /* 0x000e6400080011ff */
[----:B-1----:R-:W-:Y:S05]  /*2030*/  @!P0 BRA `(.L_x_39) ;  /* 0x0000007800588947 */ /* 0x002fea0003800000 */
.L_x_146:
[----:B------:R-:W2:Y:S01]  /*2040*/  LDS.128 R4, [R4+0x120] ;  /* 0x0001200004047984 */ /* 0x000ea20000000c00 */
[----:B------:R-:W-:Y:S01]  /*2050*/  ISETP.GE.AND P0, PT, R40, 0x1, PT ;  /* 0x000000012800780c */ /* 0x000fe20003f06270 */
[----:B-1----:R-:W-:Y:S01]  /*2060*/  VIADD R2, R2, 0xa0 ;  /* 0x000000a002027836 */ /* 0x002fe20000000000 */
[----:B------:R-:W-:Y:S01]  /*2070*/  @!PT LDS RZ, [RZ] ;  /* 0x00000000fffff984 */ /* 0x000fe20000000800 */
[----:B------:R-:W-:Y:S01]  /*2080*/  @!PT LDS RZ, [RZ] ;  /* 0x00000000fffff984 */ /* 0x000fe20000000800 */
[----:B------:R-:W-:Y:S01]  /*2090*/  @!PT LDS RZ, [RZ] ;  /* 0x00000000fffff984 */ /* 0x000fe20000000800 */
[----:B------:R-:W-:Y:S01]  /*20a0*/  @!PT LDS RZ, [RZ] ;  /* 0x00000000fffff984 */ /* 0x000fe20000000800 */
[----:B------:R1:W-:Y:S06]  /*20b0*/  MEMBAR.ALL.CTA ;  /* 0x0000000000007992 */ /* 0x0003ec0000008000 */
[----:B-1----:R-:W1:Y:S01]  /*20c0*/  FENCE.VIEW.ASYNC.S ;  /* 0x00000000000073c6 */ /* 0x002e620000000000 */
[----:B------:R-:W-:-:S04]  /*20d0*/  PRMT R2, RZ, 0x654, R2 ;  /* 0x00000654ff027816 */ /* 0x000fc80000000002 */
[----:B-1----:R1:W-:Y:S01]  /*20e0*/  SYNCS.ARRIVE.TRANS64.RED.A1T0 RZ, [R2+URZ], RZ ;  /* 0x000000ff02ff79a7 */ /* 0x0023e200081004ff */
[----:B--2---:R-:W-:-:S13]  /*20f0*/  LOP3.LUT P2, RZ, R6, 0x1, RZ, 0xc0, !PT ;  /* 0x0000000106ff7812 */ /* 0x004fda000784c0ff */
[----:B------:R-:W-:Y:S01]  /*2100*/  @P2 SHF.R.U32.HI R3, RZ, 0x10, R5 ;  /* 0x00000010ff032819 */ /* 0x000fe20000011605 */
[----:B------:R-:W-:Y:S01]  /*2110*/  VOTEU.ANY UP0, P2 ;  /* 0x0000000000ff7886 */ /* 0x000fe20001000100 */
[----:B------:R-:W-:Y:S02]  /*2120*/  @P2 MOV R10, R4 ;  /* 0x00000004000a2202 */ /* 0x000fe40000000f00 */
[----:B------:R-:W-:Y:S02]  /*2130*/  @P2 R2UR.BROADCAST UR8, R3 ;  /* 0x00000000030822ca */ /* 0x000fe400008e0000 */
[----:B------:R-:W-:-:S11]  /*2140*/  @P2 LOP3.LUT R9, R5, 0xffff, RZ, 0xc0, !PT ;  /* 0x0000ffff05092812 */ /* 0x000fd600078ec0ff */
[----:B------:R-:W-:Y:S01]  /*2150*/  @UP0 UMOV UR36, UR8 ;  /* 0x0000000800240c82 */ /* 0x000fe20008000000 */
[----:B-1----:R-:W-:Y:S05]  /*2160*/  @!P0 BRA `(.L_x_40) ;  /* 0x0000000000b88947 */ /* 0x002fea0003800000 */
[----:B------:R-:W3:Y:S01]  /*2170*/  LDC.64 R4, c[0x0][0xb18] ;  /* 0x0002c600ff047b82 */ /* 0x000ee20000000a00 */
[----:B------:R-:W-:-:S07]  /*2180*/  ISETP.NE.AND P3, PT, R40, 0x1, PT ;  /* 0x000000012800780c */ /* 0x000fce0003f65270 */
[----:B------:R-:W1:Y:S08]  /*2190*/  LDC.64 R6, c[0x0][0xb10] ;  /* 0x0002c400ff067b82 */ /* 0x000e700000000a00 */
[----:B------:R-:W2:Y:S08]  /*21a0*/  LDC R14, c[0x0][0xb20] ;  /* 0x0002c800ff0e7b82 */ /* 0x000eb00000000800 */
[----:B------:R-:W4:Y:S01]  /*21b0*/  LDC R15, c[0x0][0xb0c] ;  /* 0x0002c300ff0f7b82 */ /* 0x000f220000000800 */
[----:B---3--:R-:W-:Y:S01]  /*21c0*/  IMAD.HI.U32 R21, R0, R5, RZ ;  /* 0x0000000500157227 */ /* 0x008fe200078e00ff */
[----:B------:R-:W-:-:S03]  /*21d0*/  ISETP.NE.AND P0, PT, R4, 0x1, PT ;  /* 0x000000010400780c */ /* 0x000fc60003f05270 */
[----:B------:R-:W-:-:S03]  /*21e0*/  IMAD.HI.U32 R5, R9, R5, RZ ;  /* 0x0000000509057227 */ /* 0x000fc600078e00ff */
[----:B------:R-:W3:Y:S01]  /*21f0*/  LDC.64 R2, c[0x0][0xb28] ;  /* 0x0002ca00ff027b82 */ /* 0x000ee20000000a00 */
[----:B-1----:R-:W-:-:S04]  /*2200*/  IMAD.HI.U32 R22, R8, R6, RZ ;  /* 0x0000000608167227 */ /* 0x002fc800078e00ff */
[----:B------:R-:W-:Y:S01]  /*2210*/  IMAD.HI.U32 R23, R10, R6, RZ ;  /* 0x000000060a177227 */ /* 0x000fe200078e00ff */
[----:B------:R-:W-:Y:S02]  /*2220*/  SHF.R.U32.HI R22, RZ, R7, R22 ;  /* 0x00000007ff167219 */ /* 0x000fe40000011616 */
[-C--:B--2---:R-:W-:Y:S02]  /*2230*/  SHF.R.U32.HI R21, RZ, R14.reuse, R21 ;  /* 0x0000000eff157219 */ /* 0x084fe40000011615 */
[----:B------:R-:W-:Y:S02]  /*2240*/  SHF.R.U32.HI R5, RZ, R14, R5 ;  /* 0x0000000eff057219 */ /* 0x000fe40000011605 */
[----:B------:R-:W-:Y:S02]  /*2250*/  SEL R21, R0, R21, !P0 ;  /* 0x0000001500157207 */ /* 0x000fe40004000000 */
[----:B------:R-:W-:Y:S02]  /*2260*/  SHF.R.U32.HI R23, RZ, R7, R23 ;  /* 0x00000007ff177219 */ /* 0x000fe40000011617 */
[----:B----4-:R-:W-:-:S02]  /*2270*/  ISETP.NE.AND P1, PT, R15, 0x1, PT ;  /* 0x000000010f00780c */ /* 0x010fc40003f25270 */
[----:B------:R-:W-:Y:S02]  /*2280*/  SEL R5, R9, R5, !P0 ;  /* 0x0000000509057207 */ /* 0x000fe40004000000 */
[----:B------:R-:W-:Y:S02]  /*2290*/  SEL R22, R8, R22, !P1 ;  /* 0x0000001608167207 */ /* 0x000fe40004800000 */
[----:B------:R-:W-:Y:S01]  /*22a0*/  SEL R23, R10, R23, !P1 ;  /* 0x000000170a177207 */ /* 0x000fe20004800000 */
[----:B---3--:R-:W-:-:S04]  /*22b0*/  IMAD.HI.U32 R20, R21, R2, RZ ;  /* 0x0000000215147227 */ /* 0x008fc800078e00ff */
        /* <DEDUP_REMOVED lines=10> */
[----:B------:R-:W-:-:S04]  /*2360*/  @!P0 IMAD.HI.U32 R7, R23, R2, RZ ;  /* 0x0000000217078227 */ /* 0x000fc800078e00ff */
[----:B------:R-:W-:Y:S01]  /*2370*/  IMAD.MOV R2, RZ, RZ, -R6 ;  /* 0x000000ffff027224 */ /* 0x000fe200078e0a06 */
[----:B------:R-:W-:Y:S02]  /*2380*/  @!P0 SHF.R.U32.HI R3, RZ, R3, R7 ;  /* 0x00000003ff038219 */ /* 0x000fe40000011607 */
[----:B------:R-:W-:Y:S01]  /*2390*/  IADD3 R7, PT, PT, -R5, RZ, RZ ;  /* 0x000000ff05077210 */ /* 0x000fe20007ffe1ff */
[----:B------:R-:W-:Y:S01]  /*23a0*/  IMAD R2, R40, R2, R5 ;  /* 0x0000000228027224 */ /* 0x000fe200078e0205 */
        /* <DEDUP_REMOVED lines=10> */
.L_x_40:
[----:B------:R-:W1:Y:S02]  /*2450*/  LDCU UR8, c[0x0][0xb30] ;  /* 0x00016600ff0877ac */ /* 0x000e640008000800 */
[----:B-1----:R-:W-:-:S09]  /*2460*/  UISETP.NE.AND UP0, UPT, UR8, 0x1, UPT ;  /* 0x000000010800788c */ /* 0x002fd2000bf05270 */
[----:B------:R-:W-:Y:S05]  /*2470*/  BRA.U UP0, `(.L_x_41) ;  /* 0x0000000100407547 */ /* 0x000fea000b800000 */
[----:B------:R-:W1:Y:S08]  /*2480*/  LDC.64 R4, c[0x0][0xb10] ;  /* 0x0002c400ff047b82 */ /* 0x000e700000000a00 */
[----:B------:R-:W2:Y:S08]  /*2490*/  LDC.64 R2, c[0x0][0xb18] ;  /* 0x0002c600ff027b82 */ /* 0x000eb00000000a00 */
[----:B------:R-:W4:Y:S08]  /*24a0*/  LDC R6, c[0x0][0xb20] ;  /* 0x0002c800ff067b82 */ /* 0x000f300000000800 */
[----:B------:R-:W3:Y:S01]  /*24b0*/  LDC R7, c[0x0][0xb0c] ;  /* 0x0002c300ff077b82 */ /* 0x000ee20000000800 */
[----:B-1----:R-:W-:-:S05]  /*24c0*/  IMAD.HI.U32 R4, R10, R4, RZ ;  /* 0x000000040a047227 */ /* 0x002fca00078e00ff */
[----:B------:R-:W-:Y:S01]  /*24d0*/  SHF.R.U32.HI R4, RZ, R5, R4 ;  /* 0x00000005ff047219 */ /* 0x000fe20000011604 */
[----:B--2---:R-:W-:Y:S01]  /*24e0*/  IMAD.HI.U32 R3, R9, R3, RZ ;  /* 0x0000000309037227 */ /* 0x004fe200078e00ff */
[----:B------:R-:W-:-:S04]  /*24f0*/  ISETP.NE.AND P0, PT, R2, 0x1, PT ;  /* 0x000000010200780c */ /* 0x000fc80003f05270 */
[----:B----4-:R-:W-:-:S04]  /*2500*/  SHF.R.U32.HI R3, RZ, R6, R3 ;  /* 0x00000006ff037219 */ /* 0x010fc80000011603 */
[----:B------:R-:W-:Y:S02]  /*2510*/  SEL R3, R9, R3, !P0 ;  /* 0x0000000309037207 */ /* 0x000fe40004000000 */
[----:B---3--:R-:W-:-:S04]  /*2520*/  ISETP.NE.AND P1, PT, R7, 0x1, PT ;  /* 0x000000010700780c */ /* 0x008fc80003f25270 */
[----:B------:R-:W-:-:S05]  /*2530*/  SEL R4, R10, R4, !P1 ;  /* 0x000000040a047207 */ /* 0x000fca0004800000 */
[----:B------:R-:W-:Y:S02]  /*2540*/  IMAD.IADD R5, R3, 0x1, -R4 ;  /* 0x0000000103057824 */ /* 0x000fe400078e0a04 */
[----:B------:R-:W-:Y:S02]  /*2550*/  IMAD.IADD R3, R4, 0x1, -R3 ;  /* 0x0000000104037824 */ /* 0x000fe400078e0a03 */
[----:B------:R-:W-:Y:S02]  /*2560*/  IMAD R10, R5, R7, R10 ;  /* 0x00000007050a7224 */ /* 0x000fe400078e020a */
[----:B------:R-:W-:-:S07]  /*2570*/  IMAD R9, R3, R2, R9 ;  /* 0x0000000203097224 */ /* 0x000fce00078e0209 */
.L_x_41:
[----:B------:R-:W-:Y:S01]  /*2580*/  VIADD R16, R16, 0x1 ;  /* 0x0000000110107836 */ /* 0x000fe20000000000 */
[----:B------:R-:W-:Y:S01]  /*2590*/  PLOP3.LUT P1, PT, PT, PT, PT, 0x80, 0x8 ;  /* 0x000000000008781c */ /* 0x000fe20003f2f070 */
[----:B------:R-:W-:Y:S02]  /*25a0*/  IMAD.IADD R14, R10, 0x1, R95 ;  /* 0x000000010a0e7824 */ /* 0x000fe400078e025f */
[----:B------:R-:W-:Y:S01]  /*25b0*/  IMAD.IADD R15, R9, 0x1, R94 ;  /* 0x00000001090f7824 */ /* 0x000fe200078e025e */
[----:B------:R-:W-:-:S04]  /*25c0*/  ISETP.NE.AND P0, PT, R16, 0x2, PT ;  /* 0x000000021000780c */ /* 0x000fc80003f05270 */
[----:B------:R-:W-:Y:S02]  /*25d0*/  SEL R2, RZ, 0x1, P0 ;  /* 0x00000001ff027807 */ /* 0x000fe40000000000 */
[----:B------:R-:W-:Y:S02]  /*25e0*/  SEL R16, R16, RZ, P0 ;  /* 0x000000ff10107207 */ /* 0x000fe40000000000 */
[----:B------:R-:W-:Y:S01]  /*25f0*/  LOP3.LUT R13, R13, R2, RZ, 0x3c, !PT ;  /* 0x000000020d0d7212 */ /* 0x000fe200078e3cff */
[----:B------:R-:W-:Y:S06]  /*2600*/  @P2 BRA `(.L_x_42) ;  /* 0xfffffff000582947 */ /* 0x000fec000383ffff */
[----:B------:R-:W-:Y:S01]  /*2610*/  UIADD3 UR6, UPT, UPT, UR6, 0x20, URZ ;  /* 0x0000002006067890 */ /* 0x000fe2000fffe0ff */
[----:B------:R-:W-:-:S03]  /*2620*/  SHF.L.U32 R2, R17, 0x1f, RZ ;  /* 0x0000001f11027819 */ /* 0x000fc600000006ff */
[----:B------:R-:W-:-:S09]  /*2630*/  ULEA UR4, UR23, UR6, 0x3 ;  /* 0x0000000617047291 */ /* 0x000fd2000f8e18ff */
[----:B------:R-:W1:Y:S02]  /*2640*/  SYNCS.PHASECHK.TRANS64.TRYWAIT P0, [UR4], R2 ;  /* 0x00000002ff0075a7 */ /* 0x000e640008001104 */
[----:B-1----:R-:W-:Y:S05]  /*2650*/  @!P0 BRA `(.L_x_43) ;  /* 0x0000007000e48947 */ /* 0x002fea0003800000 */
.L_x_148:
[----:B------:R-:W-:-:S04]  /*2660*/  UIADD3 UR5, UPT, UPT, UR23, 0x1, URZ ;  /* 0x0000000117057890 */ /* 0x000fc8000fffe0ff */
[----:B------:R-:W-:-:S04]  /*2670*/  UISETP.NE.AND UP0, UPT, UR5, 0x4, UPT ;  /* 0x000000040500788c */ /* 0x000fc8000bf05270 */
[----:B------:R-:W-:Y:S02]  /*2680*/  USEL UR7, URZ, 0x1, UP0 ;  /* 0x00000001ff077887 */ /* 0x000fe40008000000 */
[----:B------:R-:W-:-:S04]  /*2690*/  USEL UR5, UR5, URZ, UP0 ;  /* 0x000000ff05057287 */ /* 0x000fc80008000000 */
[----:B------:R-:W-:Y:S01]  /*26a0*/  ULEA UR4, UR5, UR6, 0x3 ;  /* 0x0000000605047291 */ /* 0x000fe2000f8e18ff */
[----:B-1----:R-:W-:-:S04]  /*26b0*/  LOP3.LUT R2, R17, UR7, RZ, 0x3c, !PT ;  /* 0x0000000711027c12 */ /* 0x002fc8000f8e3cff */
[----:B------:R-:W-:-:S04]  /*26c0*/  SHF.L.U32 R3, R2, 0x1f, RZ ;  /* 0x0000001f02037819 */ /* 0x000fc800000006ff */
[----:B------:R-:W1:Y:S02]  /*26d0*/  SYNCS.PHASECHK.TRANS64.TRYWAIT P0, [UR4], R3 ;  /* 0x00000003ff0075a7 */ /* 0x000e640008001104 */
[----:B-1----:R-:W-:Y:S05]  /*26e0*/  @!P0 BRA `(.L_x_44) ;  /* 0x0000007000d88947 */ /* 0x002fea0003800000 */
.L_x_150:
[----:B------:R-:W-:-:S04]  /*26f0*/  UIADD3 UR5, UPT, UPT, UR5, 0x1, URZ ;  /* 0x0000000105057890 */ /* 0x000fc8000fffe0ff */
[----:B------:R-:W-:-:S04]  /*2700*/  UISETP.NE.AND UP0, UPT, UR5, 0x4, UPT ;  /* 0x000000040500788c */ /* 0x000fc8000bf05270 */
[----:B------:R-:W-:Y:S02]  /*2710*/  USEL UR7, URZ, 0x1, UP0 ;  /* 0x00000001ff077887 */ /* 0x000fe40008000000 */
[----:B------:R-:W-:-:S04]  /*2720*/  USEL UR5, UR5, URZ, UP0 ;  /* 0x000000ff05057287 */ /* 0x000fc80008000000 */
[----:B------:R-:W-:Y:S01]  /*2730*/  ULEA UR4, UR5, UR6, 0x3 ;  /* 0x0000000605047291 */ /* 0x000fe2000f8e18ff */
[----:B------:R-:W-:-:S04]  /*2740*/  LOP3.LUT R2, R2, UR7, RZ, 0x3c, !PT ;  /* 0x0000000702027c12 */ /* 0x000fc8000f8e3cff */
[----:B-1----:R-:W-:-:S04]  /*2750*/  SHF.L.U32 R3, R2, 0x1f, RZ ;  /* 0x0000001f02037819 */ /* 0x002fc800000006ff */
[----:B------:R-:W1:Y:S02]  /*2760*/  SYNCS.PHASECHK.TRANS64.TRYWAIT P0, [UR4], R3 ;  /* 0x00000003ff0075a7 */ /* 0x000e640008001104 */
[----:B-1----:R-:W-:Y:S05]  /*2770*/  @!P0 BRA `(.L_x_45) ;  /* 0x0000007000cc8947 */ /* 0x002fea0003800000 */
.L_x_152:
[----:B------:R-:W-:-:S04]  /*2780*/  UIADD3 UR5, UPT, UPT, UR5, 0x1, URZ ;  /* 0x0000000105057890 */ /* 0x000fc8000fffe0ff */
[----:B------:R-:W-:-:S04]  /*2790*/  UISETP.NE.AND UP0, UPT, UR5, 0x4, UPT ;  /* 0x000000040500788c */ /* 0x000fc8000bf05270 */
[----:B------:R-:W-:Y:S02]  /*27a0*/  USEL UR4, URZ, 0x1, UP0 ;  /* 0x00000001ff047887 */ /* 0x000fe40008000000 */
[----:B------:R-:W-:-:S04]  /*27b0*/  USEL UR5, UR5, URZ, UP0 ;  /* 0x000000ff05057287 */ /* 0x000fc80008000000 */
[----:B------:R-:W-:Y:S01]  /*27c0*/  ULEA UR5, UR5, UR6, 0x3 ;  /* 0x0000000605057291 */ /* 0x000fe2000f8e18ff */
[----:B------:R-:W-:-:S04]  /*27d0*/  LOP3.LUT R2, R2, UR4, RZ, 0x3c, !PT ;  /* 0x0000000402027c12 */ /* 0x000fc8000f8e3cff */
[----:B------:R-:W-:Y:S01]  /*27e0*/  SHF.L.U32 R2, R2, 0x1f, RZ ;  /* 0x0000001f02027819 */ /* 0x000fe200000006ff */
[----:B-1-3--:R-:W-:-:S07]  /*27f0*/  IMAD.U32 R0, RZ, RZ, UR5 ;  /* 0x00000005ff007e24 */ /* 0x00afce000f8e00ff */
.L_x_46:
[----:B-1----:R1:W2:Y:S02]  /*2800*/  SYNCS.PHASECHK.TRANS64.TRYWAIT P0, [R0+URZ], R2 ;  /* 0x00000002000075a7 */ /* 0x0022a400080011ff */
[----:B--2---:R-:W-:Y:S05]  /*2810*/  @!P0 NANOSLEEP.SYNCS 0x989680 ;  /* 0x009896800000895d */ /* 0x004fea0003900000 */
[----:B------:R-:W2:Y:S02]  /*2820*/  @!P0 SYNCS.PHASECHK.TRANS64 P0, [R0+URZ], R2 ;  /* 0x00000002000085a7 */ /* 0x000ea400080010ff */
[----:B--2---:R-:W-:Y:S05]  /*2830*/  @P0 EXIT ;  /* 0x000000000000094d */ /* 0x004fea0003800000 */
[----:B------:R-:W-:Y:S05]  /*2840*/  BRA `(.L_x_46) ;  /* 0xfffffffc00ec7947 */ /* 0x000fea000383ffff */
.L_x_22:
[----:B------:R-:W-:-:S04]  /*2850*/  UISETP.NE.AND UP1, UPT, UR37, URZ, UPT ;  /* 0x000000ff2500728c */ /* 0x000fc8000bf25270 */
[----:B------:R-:W-:-:S09]  /*2860*/  UISETP.NE.OR UP1, UPT, UR10, 0x1, UP1 ;  /* 0x000000010a00788c */ /* 0x000fd20008f25670 */
[----:B------:R-:W-:Y:S05]  /*2870*/  BRA.U UP1, `(.L_x_47) ;  /* 0x00000005014c7547 */ /* 0x000fea000b800000 */
[----:B------:R-:W-:Y:S01]  /*2880*/  HFMA2 R11, -RZ, RZ, 0, 0 ;  /* 0x00000000ff0b7431 */ /* 0x000fe200000001ff */
[----:B------:R-:W-:Y:S01]  /*2890*/  ISETP.GE.U32.AND P2, PT, R10, 0x2, PT ;  /* 0x000000020a00780c */ /* 0x000fe20003f46070 */
[----:B------:R-:W-:Y:S01]  /*28a0*/  IMAD.MOV.U32 R12, RZ, RZ, 0x1 ;  /* 0x00000001ff0c7424 */ /* 0x000fe200078e00ff */
[----:B------:R-:W-:Y:S01]  /*28b0*/  CS2R R8, SRZ ;  /* 0x0000000000087805 */ /* 0x000fe2000001ff00 */
[----:B------:R-:W-:Y:S01]  /*28c0*/  IMAD.MOV.U32 R3, RZ, RZ, RZ ;  /* 0x000000ffff037224 */ /* 0x000fe200078e00ff */
[----:B------:R-:W-:Y:S01]  /*28d0*/  UMOV UR4, 0x400 ;  /* 0x0000040000047882 */ /* 0x000fe20000000000 */
[----:B------:R-:W-:Y:S01]  /*28e0*/  UMOV UR6, URZ ;  /* 0x000000ff00067c82 */ /* 0x000fe20008000000 */
[----:B------:R-:W-:-:S12]  /*28f0*/  ULEA UR37, UR37, UR4, 0x18 ;  /* 0x0000000425257291 */ /* 0x000fd8000f8ec0ff */
.L_x_51:
[----:B------:R-:W-:Y:S02]  /*2900*/  LEA R0, R3, UR37, 0x3 ;  /* 0x0000002503007c11 */ /* 0x000fe4000f8e18ff */
[----:B------:R-:W-:-:S03]  /*2910*/  SHF.L.U32 R4, R8, 0x1f, RZ ;  /* 0x0000001f08047819 */ /* 0x000fc600000006ff */
[----:B------:R-:W-:Y:S01]  /*2920*/  VIADD R5, R0, 0x100 ;  /* 0x0000010000057836 */ /* 0x000fe20000000000 */
[----:B------:R-:W1:Y:S02]  /*2930*/  SYNCS.PHASECHK.TRANS64.TRYWAIT P0, [R0+URZ+0xf0], R4 ;  /* 0x0000f004000075a7 */ /* 0x000e6400080011ff */
[----:B-1----:R-:W-:Y:S05]  /*2940*/  @!P0 BRA `(.L_x_48) ;  /* 0x0000007000708947 */ /* 0x002fea0003800000 */
.L_x_153:
[----:B------:R-:W-:Y:S01]  /*2950*/  ULEA UR5, UR6, UR37, 0x3 ;  /* 0x0000002506057291 */ /* 0x000fe2000f8e18ff */
[----:B-1----:R-:W-:Y:S01]  /*2960*/  PRMT R0, RZ, 0x654, R5 ;  /* 0x00000654ff007816 */ /* 0x002fe20000000005 */
[----:B------:R-:W-:Y:S01]  /*2970*/  @!P2 IMAD.MOV.U32 R4, RZ, RZ, 0x10 ;  /* 0x00000010ff04a424 */ /* 0x000fe200078e00ff */
[----:B------:R-:W-:Y:S01]  /*2980*/  SHF.L.U32 R5, R12, 0x1f, RZ ;  /* 0x0000001f0c057819 */ /* 0x000fe200000006ff */
[----:B------:R-:W-:Y:S01]  /*2990*/  UIADD3 UR4, UPT, UPT, UR5, 0x90, URZ ;  /* 0x0000009005047890 */ /* 0x000fe2000fffe0ff */
[----:B------:R1:W-:Y:S05]  /*29a0*/  SYNCS.ARRIVE.TRANS64.RED.A1T0 RZ, [R0+URZ], RZ ;  /* 0x000000ff00ff79a7 */ /* 0x0003ea00081004ff */
[----:B------:R-:W-:Y:S01]  /*29b0*/  IMAD.U32 R6, RZ, RZ, UR4 ;  /* 0x00000004ff067e24 */ /* 0x000fe2000f8e00ff */
[----:B------:R-:W2:Y:S04]  /*29c0*/  SYNCS.PHASECHK.TRANS64.TRYWAIT P0, [UR5+0xa0], R5 ;  /* 0x0000a005ff0075a7 */ /* 0x000ea80008001105 */
[----:B------:R-:W-:Y:S01]  /*29d0*/  PRMT R6, R10, 0x654, R6 ;  /* 0x000006540a067816 */ /* 0x000fe20000000006 */
[----:B-12---:R-:W-:Y:S06]  /*29e0*/  @!P0 BRA `(.L_x_49) ;  /* 0x00000070005c8947 */ /* 0x006fec0003800000 */
.L_x_155:
[----:B------:R-:W-:Y:S01]  /*29f0*/  ULEA UR4, UR6, UR37, 0x4 ;  /* 0x0000002506047291 */ /* 0x000fe2000f8e20ff */
[----:B------:R-:W-:Y:S01]  /*2a00*/  SEL R2, R6, R2, !P2 ;  /* 0x0000000206027207 */ /* 0x000fe20005000000 */
[----:B------:R-:W-:Y:S01]  /*2a10*/  UIADD3 UR5, UPT, UPT, UR5, 0x90, URZ ;  /* 0x0000009005057890 */ /* 0x000fe2000fffe0ff */
[----:B-1----:R-:W-:Y:S01]  /*2a20*/  LEA R0, R11, UR37, 0x3 ;  /* 0x000000250b007c11 */ /* 0x002fe2000f8e18ff */
[----:B------:R-:W-:Y:S01]  /*2a30*/  UIADD3 UR4, UPT, UPT, UR4, 0x120, URZ ;  /* 0x0000012004047890 */ /* 0x000fe2000fffe0ff */
[----:B------:R1:W-:Y:S01]  /*2a40*/  @!P2 SYNCS.ARRIVE.TRANS64.RED RZ, [R2+URZ], R4 ;  /* 0x0000000402ffa9a7 */ /* 0x0003e200080004ff */
[----:B------:R-:W-:Y:S01]  /*2a50*/  UIADD3 UR6, UPT, UPT, UR6, 0x1, URZ ;  /* 0x0000000106067890 */ /* 0x000fe2000fffe0ff */
[----:B------:R-:W-:-:S03]  /*2a60*/  VIADD R3, R3, 0x1 ;  /* 0x0000000103037836 */ /* 0x000fc60000000000 */
[----:B------:R-:W-:Y:S02]  /*2a70*/  UISETP.NE.AND UP0, UPT, UR6, 0x2, UPT ;  /* 0x000000020600788c */ /* 0x000fe4000bf05270 */
[----:B------:R-:W-:Y:S01]  /*2a80*/  ISETP.NE.AND P0, PT, R3, 0x2, PT ;  /* 0x000000020300780c */ /* 0x000fe20003f05270 */
[----:B------:R-:W-:Y:S06]  /*2a90*/  UGETNEXTWORKID.BROADCAST [UR4], [UR5] ;  /* 0x00000000040073ca */ /* 0x000fec0008000100 */
[----:B------:R-:W-:Y:S02]  /*2aa0*/  USEL UR4, URZ, 0x1, UP0 ;  /* 0x00000001ff047887 */ /* 0x000fe40008000000 */
[----:B------:R-:W-:-:S04]  /*2ab0*/  USEL UR6, UR6, URZ, UP0 ;  /* 0x000000ff06067287 */ /* 0x000fc80008000000 */
[----:B------:R-:W-:Y:S02]  /*2ac0*/  LOP3.LUT R12, R12, UR4, RZ, 0x3c, !PT ;  /* 0x000000040c0c7c12 */ /* 0x000fe4000f8e3cff */
[----:B-1----:R-:W-:-:S04]  /*2ad0*/  SHF.L.U32 R4, R9, 0x1f, RZ ;  /* 0x0000001f09047819 */ /* 0x002fc800000006ff */
[----:B------:R-:W1:Y:S02]  /*2ae0*/  SYNCS.PHASECHK.TRANS64.TRYWAIT P1, [R0+URZ+0x90], R4 ;  /* 0x00009004000075a7 */ /* 0x000e6400080211ff */
[----:B-1----:R-:W-:Y:S05]  /*2af0*/  @!P1 BRA `(.L_x_50) ;  /* 0x0000007000309947 */ /* 0x002fea0003800000 */
.L_x_156:
[----:B-1----:R-:W-:Y:S01]  /*2b00*/  LEA R4, R11, UR37, 0x4 ;  /* 0x000000250b047c11 */ /* 0x002fe2000f8e20ff */
[----:B------:R-:W-:Y:S01]  /*2b10*/  VIADD R0, R0, 0xa0 ;  /* 0x000000a000007836 */ /* 0x000fe20000000000 */
[----:B------:R-:W-:Y:S01]  /*2b20*/  SEL R3, R3, RZ, P0 ;  /* 0x000000ff03037207 */ /* 0x000fe20000000000 */
[----:B------:R-:W-:-:S03]  /*2b30*/  VIADD R11, R11, 0x1 ;  /* 0x000000010b0b7836 */ /* 0x000fc60000000000 */
[----:B------:R-:W1:Y:S01]  /*2b40*/  LDS.128 R4, [R4+0x120] ;  /* 0x0001200004047984 */ /* 0x000e620000000c00 */
[----:B------:R-:W-:Y:S02]  /*2b50*/  PRMT R0, RZ, 0x654, R0 ;  /* 0x00000654ff007816 */ /* 0x000fe40000000000 */
[C---:B------:R-:W-:Y:S01]  /*2b60*/  ISETP.NE.AND P1, PT, R11.reuse, 0x2, PT ;  /* 0x000000020b00780c */ /* 0x040fe20003f25270 */
[----:B------:R-:W-:Y:S01]  /*2b70*/  @!PT LDS RZ, [RZ] ;  /* 0x00000000fffff984 */ /* 0x000fe20000000800 */
[----:B------:R-:W-:Y:S01]  /*2b80*/  @!PT LDS RZ, [RZ] ;  /* 0x00000000fffff984 */ /* 0x000fe20000000800 */
[----:B------:R-:W-:Y:S01]  /*2b90*/  @!PT LDS RZ, [RZ] ;  /* 0x00000000fffff984 */ /* 0x000fe20000000800 */
[----:B------:R-:W-:Y:S01]  /*2ba0*/  @!PT LDS RZ, [RZ] ;  /* 0x00000000fffff984 */ /* 0x000fe20000000800 */
[----:B------:R2:W-:Y:S06]  /*2bb0*/  MEMBAR.ALL.CTA ;  /* 0x0000000000007992 */ /* 0x0005ec0000008000 */
[----:B--2---:R-:W2:Y:S01]  /*2bc0*/  FENCE.VIEW.ASYNC.S ;  /* 0x00000000000073c6 */ /* 0x004ea20000000000 */
[----:B------:R-:W-:Y:S01]  /*2bd0*/  SEL R11, R11, RZ, P1 ;  /* 0x000000ff0b0b7207 */ /* 0x000fe20000800000 */
[----:B--2---:R2:W-:Y:S01]  /*2be0*/  SYNCS.ARRIVE.TRANS64.RED.A1T0 RZ, [R0+URZ], RZ ;  /* 0x000000ff00ff79a7 */ /* 0x0045e200081004ff */
[----:B-1----:R-:W-:-:S02]  /*2bf0*/  LOP3.LUT P3, RZ, R6, 0x1, RZ, 0xc0, !PT ;  /* 0x0000000106ff7812 */ /* 0x002fc4000786c0ff */
[----:B------:R-:W-:-:S04]  /*2c00*/  SEL R4, RZ, 0x1, P1 ;  /* 0x00000001ff047807 */ /* 0x000fc80000800000 */
[----:B------:R-:W-:Y:S02]  /*2c10*/  LOP3.LUT R9, R9, R4, RZ, 0x3c, !PT ;  /* 0x0000000409097212 */ /* 0x000fe400078e3cff */
[----:B--2---:R-:W-:-:S04]  /*2c20*/  SEL R0, RZ, 0x1, P0 ;  /* 0x00000001ff007807 */ /* 0x004fc80000000000 */
[----:B------:R-:W-:Y:S01]  /*2c30*/  LOP3.LUT R8, R8, R0, RZ, 0x3c, !PT ;  /* 0x0000000008087212 */ /* 0x000fe200078e3cff */
[----:B------:R-:W-:Y:S06]  /*2c40*/  @P3 BRA `(.L_x_51) ;  /* 0xfffffffc002c3947 */ /* 0x000fec000383ffff */
[----:B------:R-:W-:Y:S01]  /*2c50*/  ULEA UR5, UR6, UR37, 0x3 ;  /* 0x0000002506057291 */ /* 0x000fe2000f8e18ff */
[----:B------:R-:W-:-:S08]  /*2c60*/  SHF.L.U32 R2, R12, 0x1f, RZ ;  /* 0x0000001f0c027819 */ /* 0x000fd000000006ff */
[----:B------:R-:W1:Y:S02]  /*2c70*/  SYNCS.PHASECHK.TRANS64 P0, [UR5+0xa0], R2 ;  /* 0x0000a002ff0075a7 */ /* 0x000e640008001005 */
[----:B-1----:R-:W-:Y:S05]  /*2c80*/  @P0 BRA `(.L_x_52) ;  /* 0x0000000000080947 */ /* 0x002fea0003800000 */
[----:B------:R-:W1:Y:S02]  /*2c90*/  SYNCS.PHASECHK.TRANS64.TRYWAIT P0, [UR5+0xa0], R2 ;  /* 0x0000a002ff0075a7 */ /* 0x000e640008001105 */
[----:B-1----:R-:W-:Y:S05]  /*2ca0*/  @!P0 BRA `(.L_x_53) ;  /* 0x0000006c00d88947 */ /* 0x002fea0003800000 */
.L_x_52:
[----:B------:R-:W-:-:S04]  /*2cb0*/  UIADD3 UR4, UPT, UPT, UR6, 0x1, URZ ;  /* 0x0000000106047890 */ /* 0x000fc8000fffe0ff */
[----:B------:R-:W-:-:S04]  /*2cc0*/  UISETP.NE.AND UP0, UPT, UR4, 0x2, UPT ;  /* 0x000000020400788c */ /* 0x000fc8000bf05270 */
[----:B------:R-:W-:Y:S02]  /*2cd0*/  USEL UR7, URZ, 0x1, UP0 ;  /* 0x00000001ff077887 */ /* 0x000fe40008000000 */
[----:B------:R-:W-:-:S04]  /*2ce0*/  USEL UR4, UR4, URZ, UP0 ;  /* 0x000000ff04047287 */ /* 0x000fc80008000000 */
[----:B------:R-:W-:Y:S01]  /*2cf0*/  ULEA UR4, UR4, UR37, 0x3 ;  /* 0x0000002504047291 */ /* 0x000fe2000f8e18ff */
[----:B-1----:R-:W-:-:S04]  /*2d00*/  LOP3.LUT R2, R12, UR7, RZ, 0x3c, !PT ;  /* 0x000000070c027c12 */ /* 0x002fc8000f8e3cff */
[----:B------:R-:W-:-:S04]  /*2d10*/  SHF.L.U32 R0, R2, 0x1f, RZ ;  /* 0x0000001f02007819 */ /* 0x000fc800000006ff */
[----:B------:R-:W1:Y:S02]  /*2d20*/  SYNCS.PHASECHK.TRANS64 P0, [UR4+0xa0], R0 ;  /* 0x0000a000ff0075a7 */ /* 0x000e640008001004 */
[----:B-1----:R-:W-:Y:S05]  /*2d30*/  @P0 EXIT ;  /* 0x000000000000094d */ /* 0x002fea0003800000 */
[----:B------:R-:W-:Y:S02]  /*2d40*/  SHF.L.U32 R2, R2, 0x1f, RZ ;  /* 0x0000001f02027819 */ /* 0x000fe400000006ff */
[----:B------:R-:W-:-:S07]  /*2d50*/  MOV R0, UR4 ;  /* 0x0000000400007c02 */ /* 0x000fce0008000f00 */
.L_x_54:
[----:B-1----:R1:W2:Y:S02]  /*2d60*/  SYNCS.PHASECHK.TRANS64.TRYWAIT P0, [R0+URZ+0xa0], R2 ;  /* 0x0000a002000075a7 */ /* 0x0022a400080011ff */
[----:B--2---:R-:W-:Y:S05]  /*2d70*/  @!P0 NANOSLEEP.SYNCS 0x989680 ;  /* 0x009896800000895d */ /* 0x004fea0003900000 */
[----:B------:R-:W2:Y:S02]  /*2d80*/  @!P0 SYNCS.PHASECHK.TRANS64 P0, [R0+URZ+0xa0], R2 ;  /* 0x0000a002000085a7 */ /* 0x000ea400080010ff */
[----:B--2---:R-:W-:Y:S05]  /*2d90*/  @P0 EXIT ;  /* 0x000000000000094d */ /* 0x004fea0003800000 */
[----:B------:R-:W-:Y:S05]  /*2da0*/  BRA `(.L_x_54) ;  /* 0xfffffffc00ec7947 */ /* 0x000fea000383ffff */
.L_x_47:
[----:B------:R-:W-:Y:S05]  /*2db0*/  BRA.U UP4, `(.L_x_55) ;  /* 0x0000001104847547 */ /* 0x000fea000b800000 */
[----:B------:R-:W-:Y:S01]  /*2dc0*/  UMOV UR6, 0x40 ;  /* 0x0000004000067882 */ /* 0x000fe20000000000 */
[----:B------:R-:W-:Y:S01]  /*2dd0*/  NOP ;  /* 0x0000000000007918 */ /* 0x000fe20000000000 */
[----:B------:R-:W-:Y:S01]  /*2de0*/  ULEA UR6, UR37, UR6, 0x18 ;  /* 0x0000000625067291 */ /* 0x000fe2000f8ec0ff */
[----:B------:R-:W-:Y:S02]  /*2df0*/  UMOV UR7, 0x400 ;  /* 0x0000040000077882 */ /* 0x000fe40000000000 */
[----:B------:R-:W-:-:S06]  /*2e00*/  ULEA UR37, UR37, UR7, 0x18 ;  /* 0x0000000725257291 */ /* 0x000fcc000f8ec0ff */
[----:B------:R-:W1:Y:S02]  /*2e10*/  LDS.U8 R2, [UR6+0x1c] ;  /* 0x00001c06ff027984 */ /* 0x000e640008000000 */
[----:B-1----:R-:W-:-:S13]  /*2e20*/  ISETP.NE.AND P0, PT, R2, RZ, PT ;  /* 0x000000ff0200720c */ /* 0x002fda0003f05270 */
[----:B------:R-:W-:Y:S05]  /*2e30*/  @P0 BRA `(.L_x_56) ;  /* 0x0000000400080947 */ /* 0x000fea0003800000 */
[----:B------:R-:W-:Y:S02]  /*2e40*/  UISETP.NE.U32.AND UP0, UPT, UR5, 0x1, UPT ;  /* 0x000000010500788c */ /* 0x000fe4000bf05070 */
[----:B------:R-:W-:-:S07]  /*2e50*/  UIADD3 UR8, UPT, UPT, UR6, 0x8, URZ ;  /* 0x0000000806087890 */ /* 0x000fce000fffe0ff */
[----:B------:R-:W-:Y:S05]  /*2e60*/  BRA.U !UP0, `(.L_x_57) ;  /* 0x00000001089c7547 */ /* 0x000fea000b800000 */
[----:B------:R-:W-:Y:S01]  /*2e70*/  ELECT P0, URZ, PT ;  /* 0x0000000000ff782f */ /* 0x000fe20003800000 */
[----:B------:R-:W-:-:S12]  /*2e80*/  BSSY B0, `(.L_x_57) ;  /* 0x0000025000007945 */ /* 0x000fd80003800000 */
[----:B------:R-:W-:Y:S05]  /*2e90*/  @!P0 BRA `(.L_x_58) ;  /* 0x00000000008c8947 */ /* 0x000fea0003800000 */
[----:B------:R-:W-:-:S05]  /*2ea0*/  UMOV UR7, 0x10 ;  /* 0x0000001000077882 */ /* 0x000fca0000000000 */
[----:B------:R-:W-:Y:S04]  /*2eb0*/  DEPBAR.LE SB1, 0x36 ;  /* 0x00009d800000791a */ /* 0x000fe80000000000 */
[----:B------:R-:W1:Y:S02]  /*2ec0*/  UTCATOMSWS.2CTA.FIND_AND_SET.ALIGN UP1, UR7, UR7 ;  /* 0x00000007000775e3 */ /* 0x000e640008220800 */
[----:B-1----:R-:W-:Y:S01]  /*2ed0*/  MOV R10, UR7 ;  /* 0x00000007000a7c02 */ /* 0x002fe20008000f00 */
[----:B------:R-:W-:Y:S06]  /*2ee0*/  BRA.U UP1, `(.L_x_59) ;  /* 0x0000000101187547 */ /* 0x000fec000b800000 */
.L_x_60:
[----:B------:R-:W-:Y:S05]  /*2ef0*/  NANOSLEEP 0x64 ;  /* 0x000000640000795d */ /* 0x000fea0003800000 */
[----:B------:R-:W-:-:S05]  /*2f00*/  UMOV UR7, 0x10 ;  /* 0x0000001000077882 */ /* 0x000fca0000000000 */
[----:B------:R-:W-:Y:S04]  /*2f10*/  DEPBAR.LE SB1, 0x36 ;  /* 0x00009d800000791a */ /* 0x000fe80000000000 */
[----:B------:R-:W1:Y:S02]  /*2f20*/  UTCATOMSWS.2CTA.FIND_AND_SET.ALIGN UP1, UR7, UR7 ;  /* 0x00000007000775e3 */ /* 0x000e640008220800 */
[----:B-1----:R-:W-:Y:S01]  /*2f30*/  MOV R10, UR7 ;  /* 0x00000007000a7c02 */ /* 0x002fe20008000f00 */
[----:B------:R-:W-:Y:S05]  /*2f40*/  BRA.U !UP1, `(.L_x_60) ;  /* 0xfffffffd09e87547 */ /* 0x000fea000b83ffff */
.L_x_59:
[----:B------:R-:W1:Y:S01]  /*2f50*/  LDS R5, [UR6+0x10] ;  /* 0x00001006ff057984 */ /* 0x000e620008000800 */
[----:B------:R-:W-:Y:S01]  /*2f60*/  IMAD.U32 R3, RZ, RZ, UR37 ;  /* 0x00000025ff037e24 */ /* 0x000fe2000f8e00ff */
[----:B------:R-:W-:-:S03]  /*2f70*/  MOV R2, UR4 ;  /* 0x0000000400027c02 */ /* 0x000fc60008000f00 */
[----:B------:R-:W-:Y:S01]  /*2f80*/  VIADD R3, R3, 0x140 ;  /* 0x0000014003037836 */ /* 0x000fe20000000000 */
[----:B-1----:R-:W-:-:S04]  /*2f90*/  SHF.L.U32 R5, R5, 0x1f, RZ ;  /* 0x0000001f05057819 */ /* 0x002fc800000006ff */
[----:B------:R-:W1:Y:S02]  /*2fa0*/  SYNCS.PHASECHK.TRANS64.TRYWAIT P0, [UR6+0x8], R5 ;  /* 0x00000805ff0075a7 */ /* 0x000e640008001106 */
[----:B-1----:R-:W-:Y:S05]  /*2fb0*/  @P0 BRA `(.L_x_61) ;  /* 0x0000000000080947 */ /* 0x002fea0003800000 */
[----:B------:R-:W1:Y:S02]  /*2fc0*/  SYNCS.PHASECHK.TRANS64.TRYWAIT P0, [UR6+0x8], R5 ;  /* 0x00000805ff0075a7 */ /* 0x000e640008001106 */
[----:B-1----:R-:W-:Y:S05]  /*2fd0*/  @!P0 BRA `(.L_x_62) ;  /* 0x0000006c00248947 */ /* 0x002fea0003800000 */
.L_x_61:
[----:B-1----:R-:W-:Y:S01]  /*2fe0*/  HFMA2 R4, -RZ, RZ, 0, 5.9604644775390625e-08 ;  /* 0x00000001ff047431 */ /* 0x002fe200000001ff */
[----:B------:R-:W-:Y:S01]  /*2ff0*/  UPRMT UR7, UR4, 0x654, UR8 ;  /* 0x0000065404077896 */ /* 0x000fe20008000008 */
[----:B------:R-:W-:Y:S01]  /*3000*/  IMAD.MOV.U32 R7, RZ, RZ, 0xffff ;  /* 0x0000ffffff077424 */ /* 0x000fe200078e00ff */
[----:B------:R-:W-:Y:S01]  /*3010*/  PRMT R2, R2, 0x654, R3 ;  /* 0x0000065402027816 */ /* 0x000fe20000000003 */
[----:B------:R-:W-:Y:S02]  /*3020*/  IMAD.MOV.U32 R5, RZ, RZ, 0x4 ;  /* 0x00000004ff057424 */ /* 0x000fe400078e00ff */
[----:B------:R-:W-:Y:S01]  /*3030*/  IMAD.SHL.U32 R9, R10, 0x20, RZ ;  /* 0x000000200a097824 */ /* 0x000fe200078e00ff */
[----:B------:R-:W-:Y:S02]  /*3040*/  MOV R3, UR7 ;  /* 0x0000000700037c02 */ /* 0x000fe40008000f00 */
[-C--:B------:R-:W-:Y:S01]  /*3050*/  SHF.L.U32 R7, R7, R10.reuse, RZ ;  /* 0x0000000a07077219 */ /* 0x080fe200000006ff */
[----:B------:R1:W-:Y:S01]  /*3060*/  SYNCS.ARRIVE.TRANS64.RED RZ, [UR7], R5 ;  /* 0x00000005ffff79a7 */ /* 0x0003e20008000407 */
[----:B------:R-:W-:Y:S01]  /*3070*/  SHF.L.U32 R6, R4, R10, RZ ;  /* 0x0000000a04067219 */ /* 0x000fe200000006ff */
[----:B------:R1:W-:Y:S04]  /*3080*/  STS [UR37+0x140], R9 ;  /* 0x00014009ff007988 */ /* 0x0003e80008000825 */
[----:B------:R1:W-:Y:S04]  /*3090*/  STAS [R2.64], R10 ;  /* 0x0000000a02007dbd */ /* 0x0003e8000c0008ff */
[----:B------:R1:W-:Y:S04]  /*30a0*/  ATOMS.OR RZ, [UR6+0x14], R7 ;  /* 0x00001407ffff798c */ /* 0x0003e8000b000006 */
[----:B------:R1:W-:Y:S04]  /*30b0*/  ATOMS.OR RZ, [UR6+0x18], R6 ;  /* 0x00001806ffff798c */ /* 0x0003e8000b000006 */
[----:B------:R1:W-:Y:S02]  /*30c0*/  ATOMS.XOR RZ, [UR6+0x10], R4 ;  /* 0x00001004ffff798c */ /* 0x0003e4000b800006 */
.L_x_58:
[----:B------:R-:W-:Y:S05]  /*30d0*/  BSYNC B0 ;  /* 0x0000000000007941 */ /* 0x000fea0003800000 */
.L_x_57:
[----:B------:R-:W-:Y:S05]  /*30e0*/  BRA.U UP0, `(.L_x_63) ;  /* 0x00000001006c7547 */ /* 0x000fea000b800000 */
[----:B------:R-:W-:-:S03]  /*30f0*/  UMOV UR7, 0xffffffff ;  /* 0xffffffff00077882 */ /* 0x000fc60000000000 */
[----:B------:R-:W-:Y:S05]  /*3100*/  BRA.DIV UR7, `(.L_x_64) ;  /* 0x0000006a07f07947 */ /* 0x000fea000b800000 */
[----:B------:R-:W-:-:S13]  /*3110*/  ELECT P6, URZ, PT ;  /* 0x0000000000ff782f */ /* 0x000fda00038c0000 */
.L_x_160:
[----:B------:R-:W-:Y:S05]  /*3120*/  @!P6 BRA `(.L_x_63) ;  /* 0x00000000005ce947 */ /* 0x000fea0003800000 */
[----:B-1----:R-:W1:Y:S02]  /*3130*/  LDS R3, [UR6+0x10] ;  /* 0x00001006ff037984 */ /* 0x002e640008000800 */
[----:B-1----:R-:W-:-:S04]  /*3140*/  SHF.L.U32 R3, R3, 0x1f, RZ ;  /* 0x0000001f03037819 */ /* 0x002fc800000006ff */
[----:B------:R-:W1:Y:S02]  /*3150*/  SYNCS.PHASECHK.TRANS64.TRYWAIT P0, [UR6+0x8], R3 ;  /* 0x00000803ff0075a7 */ /* 0x000e640008001106 */
[----:B-1----:R-:W-:Y:S05]  /*3160*/  @P0 BRA `(.L_x_65) ;  /* 0x0000000000080947 */ /* 0x002fea0003800000 */
[----:B------:R-:W1:Y:S02]  /*3170*/  SYNCS.PHASECHK.TRANS64.TRYWAIT P0, [UR6+0x8], R3 ;  /* 0x00000803ff0075a7 */ /* 0x000e640008001106 */
[----:B-1----:R-:W-:Y:S05]  /*3180*/  @!P0 BRA `(.L_x_66) ;  /* 0x0000006800f08947 */ /* 0x002fea0003800000 */
.L_x_65:
[----:B------:R-:W2:Y:S01]  /*3190*/  LDS R5, [UR37+0x140] ;  /* 0x00014025ff057984 */ /* 0x000ea20008000800 */
[----:B-1----:R-:W-:Y:S02]  /*31a0*/  HFMA2 R2, -RZ, RZ, 0, 5.9604644775390625e-08 ;  /* 0x00000001ff027431 */ /* 0x002fe400000001ff */
[----:B------:R-:W-:Y:S01]  /*31b0*/  IMAD.MOV.U32 R3, RZ, RZ, 0xffff ;  /* 0x0000ffffff037424 */ /* 0x000fe200078e00ff */
[----:B------:R-:W-:Y:S01]  /*31c0*/  UPRMT UR7, UR4, 0x654, UR8 ;  /* 0x0000065404077896 */ /* 0x000fe20008000008 */
[----:B--2---:R-:W-:-:S03]  /*31d0*/  IMAD.SHL.U32 R4, R5, 0x20, RZ ;  /* 0x0000002005047824 */ /* 0x004fc600078e00ff */
[-C--:B------:R-:W-:Y:S02]  /*31e0*/  SHF.L.U32 R3, R3, R5.reuse, RZ ;  /* 0x0000000503037219 */ /* 0x080fe400000006ff */
[----:B------:R-:W-:Y:S01]  /*31f0*/  SHF.L.U32 R5, R2, R5, RZ ;  /* 0x0000000502057219 */ /* 0x000fe200000006ff */
[----:B------:R2:W-:Y:S04]  /*3200*/  STS [UR37+0x140], R4 ;  /* 0x00014004ff007988 */ /* 0x0005e80008000825 */
[----:B------:R2:W-:Y:S04]  /*3210*/  ATOMS.OR RZ, [UR6+0x14], R3 ;  /* 0x00001403ffff798c */ /* 0x0005e8000b000006 */
[----:B------:R2:W-:Y:S01]  /*3220*/  ATOMS.OR RZ, [UR6+0x18], R5 ;  /* 0x00001805ffff798c */ /* 0x0005e2000b000006 */
[----:B------:R-:W-:Y:S03]  /*3230*/  SYNCS.ARRIVE.TRANS64.RED.A1T0 RZ, [UR7], RZ ;  /* 0x000000ffffff79a7 */ /* 0x000fe60008100407 */
[----:B------:R2:W-:Y:S01]  /*3240*/  ATOMS.XOR RZ, [UR6+0x10], R2 ;  /* 0x00001002ffff798c */ /* 0x0005e2000b800006 */
[----:B------:R-:W-:Y:S05]  /*3250*/  BRA `(.L_x_63) ;  /* 0x0000000000107947 */ /* 0x000fea0003800000 */
.L_x_56:
[----:B------:R-:W-:-:S05]  /*3260*/  MOV R2, 0xffffffff ;  /* 0xffffffff00027802 */ /* 0x000fca0000000f00 */
[----:B------:R1:W-:Y:S02]  /*3270*/  STS [UR37+0x140], R2 ;  /* 0x00014002ff007988 */ /* 0x0003e40008000825 */
[----:B-1----:R-:W-:Y:S02]  /*3280*/  MOV R2, 0x32a0 ;  /* 0x000032a000027802 */ /* 0x002fe40000000f00 */
[----:B-----5:R-:W-:Y:S05]  /*3290*/  CALL.REL.NOINC `($__internal_1_$__cuda_sm10x_tcgen05_guardrail_trap_phase_invalid_during_alloc) ;  /* 0x0000007000c07944 */ /* 0x020fea0003c00000 */
.L_x_63:
[----:B------:R-:W-:Y:S05]  /*32a0*/  WARPSYNC.ALL ;  /* 0x0000000000007948 */ /* 0x000fea0003800000 */
[----:B------:R-:W3:Y:S01]  /*32b0*/  S2UR UR8, SR_CgaCtaId ;  /* 0x00000000000879c3 */ /* 0x000ee20000008800 */
[----:B------:R-:W-:Y:S01]  /*32c0*/  UMOV UR6, 0x400 ;  /* 0x0000040000067882 */ /* 0x000fe20000000000 */
[----:B------:R-:W-:-:S06]  /*32d0*/  NOP ;  /* 0x0000000000007918 */ /* 0x000fcc0000000000 */
[----:B------:R-:W-:Y:S06]  /*32e0*/  BAR.ARV 0x6, 0xa0 ;  /* 0x0182800000007b1d */ /* 0x000fec0000002000 */
[----:B------:R-:W-:Y:S01]  /*32f0*/  LOP3.LUT R0, R0, 0xffff, RZ, 0xc0, !PT ;  /* 0x0000ffff00007812 */ /* 0x000fe200078ec0ff */
[----:B-1----:R-:W-:Y:S01]  /*3300*/  IMAD.MOV.U32 R9, RZ, RZ, 0x1 ;  /* 0x00000001ff097424 */ /* 0x002fe200078e00ff */
[----:B------:R-:W-:Y:S01]  /*3310*/  LOP3.LUT R8, R8, 0xffff, RZ, 0xc0, !PT ;  /* 0x0000ffff08087812 */ /* 0x000fe200078ec0ff */
[----:B------:R-:W-:Y:S01]  /*3320*/  UMOV UR22, URZ ;  /* 0x000000ff00167c82 */ /* 0x000fe20008000000 */
[----:B------:R-:W-:Y:S01]  /*3330*/  R2UR UR12, R0 ;  /* 0x00000000000c72ca */ /* 0x000fe200000e0000 */
[----:B------:R-:W-:Y:S01]  /*3340*/  UMOV UR21, URZ ;  /* 0x000000ff00157c82 */ /* 0x000fe20008000000 */
[----:B------:R-:W-:Y:S01]  /*3350*/  R2UR UR13, R8 ;  /* 0x00000000080d72ca */ /* 0x000fe200000e0000 */
[----:B------:R-:W-:Y:S01]  /*3360*/  IMAD.MOV.U32 R8, RZ, RZ, RZ ;  /* 0x000000ffff087224 */ /* 0x000fe200078e00ff */
[----:B------:R-:W-:-:S02]  /*3370*/  UISETP.NE.AND UP2, UPT, UR5, URZ, UPT ;  /* 0x000000ff0500728c */ /* 0x000fc4000bf45270 */
[----:B---3--:R-:W-:Y:S01]  /*3380*/  ULEA UR8, UR8, UR6, 0x18 ;  /* 0x0000000608087291 */ /* 0x008fe2000f8ec0ff */
[----:B------:R-:W1:Y:S03]  /*3390*/  LDCU UR6, c[0x0][0x38c] ;  /* 0x00007180ff0677ac */ /* 0x000e660008000800 */
[----:B------:R-:W-:Y:S02]  /*33a0*/  UIADD3 UR14, UPT, UPT, UR8, 0x6300, URZ ;  /* 0x00006300080e7890 */ /* 0x000fe4000fffe0ff */
[----:B------:R-:W-:-:S03]  /*33b0*/  UIADD3 UR15, UPT, UPT, UR8, 0x8300, URZ ;  /* 0x00008300080f7890 */ /* 0x000fc6000fffe0ff */
[----:B--2---:R-:W2:Y:S01]  /*33c0*/  LDS R2, [UR8+0x140] ;  /* 0x00014008ff027984 */ /* 0x004ea20008000800 */
[----:B------:R-:W-:Y:S02]  /*33d0*/  USHF.R.U32.HI UR14, URZ, 0x4, UR14 ;  /* 0x00000004ff0e7899 */ /* 0x000fe4000801160e */
[----:B------:R-:W-:Y:S02]  /*33e0*/  USHF.R.U32.HI UR15, URZ, 0x4, UR15 ;  /* 0x00000004ff0f7899 */ /* 0x000fe4000801160f */
[----:B------:R-:W-:Y:S02]  /*33f0*/  ULOP3.LUT UR14, UR14, 0x3fff, URZ, 0xc0, !UPT ;  /* 0x00003fff0e0e7892 */ /* 0x000fe4000f8ec0ff */
[----:B------:R-:W-:Y:S02]  /*3400*/  ULOP3.LUT UR15, UR15, 0x3fff, URZ, 0xc0, !UPT ;  /* 0x00003fff0f0f7892 */ /* 0x000fe4000f8ec0ff */
[----:B------:R-:W-:Y:S02]  /*3410*/  ULOP3.LUT UR14, UR14, 0x10000, URZ, 0xfc, !UPT ;  /* 0x000100000e0e7892 */ /* 0x000fe4000f8efcff */
[----:B-1----:R-:W-:-:S02]  /*3420*/  UIADD3 UR6, UPT, UPT, UR6, 0x1f, URZ ;  /* 0x0000001f06067890 */ /* 0x002fc4000fffe0ff */
[----:B------:R-:W-:Y:S02]  /*3430*/  ULOP3.LUT UR15, UR15, 0x10000, URZ, 0xfc, !UPT ;  /* 0x000100000f0f7892 */ /* 0x000fe4000f8efcff */
[----:B------:R-:W-:Y:S01]  /*3440*/  USHF.R.S32.HI UR7, URZ, 0x1f, UR6 ;  /* 0x0000001fff077899 */ /* 0x000fe20008011406 */
[----:B------:R-:W-:Y:S01]  /*3450*/  UMOV UR20, URZ ;  /* 0x000000ff00147c82 */ /* 0x000fe20008000000 */
[----:B------:R-:W-:Y:S02]  /*3460*/  UMOV UR26, 0x0 ;  /* 0x00000000001a7882 */ /* 0x000fe40000000000 */
[----:B------:R-:W-:Y:S01]  /*3470*/  ULEA.HI UR7, UR7, UR6, URZ, 0x5 ;  /* 0x0000000607077291 */ /* 0x000fe2000f8f28ff */
[----:B------:R-:W-:-:S03]  /*3480*/  UMOV UR27, 0x8400490 ;  /* 0x08400490001b7882 */ /* 0x000fc60000000000 */
[----:B------:R-:W-:-:S04]  /*3490*/  USHF.R.S32.HI UR7, URZ, 0x5, UR7 ;  /* 0x00000005ff077899 */ /* 0x000fc80008011407 */
[----:B------:R-:W-:-:S04]  /*34a0*/  UISETP.LT.AND UP0, UPT, UR7, 0x1, UPT ;  /* 0x000000010700788c */ /* 0x000fc8000bf01270 */
[----:B------:R-:W-:Y:S01]  /*34b0*/  USEL UR23, UR7, 0x1, !UP0 ;  /* 0x0000000107177887 */ /* 0x000fe2000c000000 */
[----:B--2---:R-:W-:Y:S02]  /*34c0*/  R2UR UR24, R2 ;  /* 0x00000000021872ca */ /* 0x004fe400000e0000 */
[----:B------:R-:W-:-:S13]  /*34d0*/  CS2R R2, SRZ ;  /* 0x0000000000027805 */ /* 0x000fda000001ff00 */
.L_x_74:
[C---:B------:R-:W-:Y:S02]  /*34e0*/  LEA R0, R8.reuse, UR8, 0x3 ;  /* 0x0000000808007c11 */ /* 0x040fe4000f8e18ff */
[----:B------:R-:W-:Y:S02]  /*34f0*/  SHF.L.U32 R4, R3, 0x1f, RZ ;  /* 0x0000001f03047819 */ /* 0x000fe400000006ff */
[----:B------:R-:W-:Y:S02]  /*3500*/  LEA R5, R8, UR8, 0x4 ;  /* 0x0000000808057c11 */ /* 0x000fe4000f8e20ff */
[----:B------:R-:W1:Y:S02]  /*3510*/  SYNCS.PHASECHK.TRANS64.TRYWAIT P0, [R0+URZ+0x90], R4 ;  /* 0x00009004000075a7 */ /* 0x000e6400080011ff */
[----:B-1-34-:R-:W-:Y:S05]  /*3520*/  @!P0 BRA `(.L_x_67) ;  /* 0x0000006800208947 */ /* 0x01afea0003800000 */
.L_x_161:
[----:B-1----:R-:W1:Y:S01]  /*3530*/  LDS.128 R4, [R5+0x120] ;  /* 0x0001200005047984 */ /* 0x002e620000000c00 */
[----:B------:R-:W-:Y:S02]  /*3540*/  VIADD R0, R0, 0xa0 ;  /* 0x000000a000007836 */ /* 0x000fe40000000000 */
[----:B------:R-:W-:Y:S01]  /*3550*/  VIADD R8, R8, 0x1 ;  /* 0x0000000108087836 */ /* 0x000fe20000000000 */
[----:B------:R-:W-:Y:S01]  /*3560*/  @!PT LDS RZ, [RZ] ;  /* 0x00000000fffff984 */ /* 0x000fe20000000800 */
[----:B------:R-:W-:Y:S01]  /*3570*/  @!PT LDS RZ, [RZ] ;  /* 0x00000000fffff984 */ /* 0x000fe20000000800 */
[----:B------:R-:W-:Y:S01]  /*3580*/  @!PT LDS RZ, [RZ] ;  /* 0x00000000fffff984 */ /* 0x000fe20000000800 */
[----:B------:R-:W-:Y:S01]  /*3590*/  @!PT LDS RZ, [RZ] ;  /* 0x00000000fffff984 */ /* 0x000fe20000000800 */
[----:B------:R2:W-:Y:S06]  /*35a0*/  MEMBAR.ALL.CTA ;  /* 0x0000000000007992 */ /* 0x0005ec0000008000 */
[----:B--2---:R-:W2:Y:S01]  /*35b0*/  FENCE.VIEW.ASYNC.S ;  /* 0x00000000000073c6 */ /* 0x004ea20000000000 */
[----:B------:R-:W-:-:S04]  /*35c0*/  PRMT R0, RZ, 0x654, R0 ;  /* 0x00000654ff007816 */ /* 0x000fc80000000000 */
[----:B--2---:R2:W-:Y:S01]  /*35d0*/  SYNCS.ARRIVE.TRANS64.RED.A1T0 RZ, [R0+URZ], RZ ;  /* 0x000000ff00ff79a7 */ /* 0x0045e200081004ff */
[----:B-1----:R-:W-:Y:S01]  /*35e0*/  LOP3.LUT P1, RZ, R6, 0x1, RZ, 0xc0, !PT ;  /* 0x0000000106ff7812 */ /* 0x002fe2000782c0ff */
[----:B--2---:R-:W-:-:S12]  /*35f0*/  BRA.U UP2, `(.L_x_68) ;  /* 0x0000000102cc7547 */ /* 0x004fd8000b800000 */
[----:B------:R-:W1:Y:S01]  /*3600*/  LDCU UR6, c[0x0][0x38c] ;  /* 0x00007180ff0677ac */ /* 0x000e620008000800 */
[----:B------:R-:W-:Y:S02]  /*3610*/  PLOP3.LUT P2, PT, PT, PT, PT, 0x80, 0x8 ;  /* 0x000000000008781c */ /* 0x000fe40003f4f070 */
[----:B------:R-:W-:Y:S01]  /*3620*/  SHF.L.U32 R4, R9, 0x1f, RZ ;  /* 0x0000001f09047819 */ /* 0x000fe200000006ff */
[----:B------:R-:W-:Y:S02]  /*3630*/  ULEA UR11, UR22, UR8, 0x3 ;  /* 0x00000008160b7291 */ /* 0x000fe4000f8e18ff */
[----:B-1----:R-:W-:-:S06]  /*3640*/  UISETP.GE.AND UP0, UPT, UR6, 0x1, UPT ;  /* 0x000000010600788c */ /* 0x002fcc000bf06270 */
[----:B------:R-:W-:-:S05]  /*3650*/  PLOP3.LUT P0, PT, PT, PT, UP0, 0x80, 0x8 ;  /* 0x000000000008781c */ /* 0x000fca0003f0f008 */
[----:B------:R-:W-:-:S08]  /*3660*/  @UP0 ULEA UR6, UR21, UR8, 0x3 ;  /* 0x0000000815060291 */ /* 0x000fd0000f8e18ff */
[----:B------:R-:W-:-:S04]  /*3670*/  @P0 SHF.L.U32 R0, R2, 0x1f, RZ ;  /* 0x0000001f02000819 */ /* 0x000fc800000006ff */
[----:B------:R1:W2:Y:S01]  /*3680*/  @P0 SYNCS.PHASECHK.TRANS64.TRYWAIT P2, [UR6], R0 ;  /* 0x00000000ff0005a7 */ /* 0x0002a20008041106 */
[----:B------:R-:W3:Y:S02]  /*3690*/  SYNCS.PHASECHK.TRANS64.TRYWAIT P0, [UR11+0xd0], R4 ;  /* 0x0000d004ff0075a7 */ /* 0x000ee4000800110b */
[----:B-123--:R-:W-:Y:S05]  /*36a0*/  @!P0 BRA `(.L_x_69) ;  /* 0x0000006400d48947 */ /* 0x00efea0003800000 */
.L_x_163:
[----:B------:R-:W-:Y:S01]  /*36b0*/  UMOV UR19, UR20 ;  /* 0x0000001400137c82 */ /* 0x000fe20008000000 */
[----:B------:R-:W-:Y:S05]  /*36c0*/  BRA.U !UP0, `(.L_x_70) ;  /* 0x0000000108887547 */ /* 0x000fea000b800000 */
[----:B------:R-:W-:Y:S02]  /*36d0*/  UIADD3 UR19, UPT, UPT, UR23, UR20, URZ ;  /* 0x0000001417137290 */ /* 0x000fe4000fffe0ff */
[----:B------:R-:W-:Y:S02]  /*36e0*/  ULEA UR10, UR22, UR24, 0x7 ;  /* 0x00000018160a7291 */ /* 0x000fe4000f8e38ff */
[----:B------:R-:W-:Y:S01]  /*36f0*/  UPLOP3.LUT UP3, UPT, UPT, UPT, UPT, 0x40, 0x4 ;  /* 0x000000000004789c */ /* 0x000fe20003f6e870 */
[----:B------:R-:W-:Y:S01]  /*3700*/  UMOV UR18, UR7 ;  /* 0x0000000700127c82 */ /* 0x000fe20008000000 */
[----:B------:R-:W-:-:S09]  /*3710*/  UMOV UR17, UR21 ;  /* 0x0000001500117c82 */ /* 0x000fd20008000000 */
.L_x_73:
[----:B--2---:R-:W-:Y:S01]  /*3720*/  ULEA UR9, UR17, UR8, 0x3 ;  /* 0x0000000811097291 */ /* 0x004fe2000f8e18ff */
[----:B---3--:R-:W-:Y:S11]  /*3730*/  @P2 BRA `(.L_x_71) ;  /* 0x00000000000c2947 */ /* 0x008ff60003800000 */
[----:B-1----:R-:W-:Y:S04]  /*3740*/  SHF.L.U32 R4, R2, 0x1f, RZ ;  /* 0x0000001f02047819 */ /* 0x002fe800000006ff */
[----:B------:R-:W1:Y:S02]  /*3750*/  SYNCS.PHASECHK.TRANS64.TRYWAIT P0, [UR9], R4 ;  /* 0x00000004ff0075a7 */ /* 0x000e640008001109 */
[----:B-1----:R-:W-:Y:S05]  /*3760*/  @!P0 BRA `(.L_x_72) ;  /* 0x0000006400bc8947 */ /* 0x002fea0003800000 */
.L_x_71:
[----:B------:R-:W-:Y:S01]  /*3770*/  UISETP.NE.AND UP0, UPT, UR18, 0x1, UPT ;  /* 0x000000011200788c */ /* 0x000fe2000bf05270 */
[----:B------:R-:W-:Y:S01]  /*3780*/  PLOP3.LUT P2, PT, PT, PT, PT, 0x80, 0x8 ;  /* 0x000000000008781c */ /* 0x000fe20003f4f070 */
[----:B------:R-:W-:Y:S02]  /*3790*/  UIADD3 UR21, UPT, UPT, UR17, 0x1, URZ ;  /* 0x0000000111157890 */ /* 0x000fe4000fffe0ff */
[----:B------:R-:W-:Y:S02]  /*37a0*/  ULEA UR28, UR17, UR15, 0x8 ;  /* 0x0000000f111c7291 */ /* 0x000fe4000f8e40ff */
[----:B------:R-:W-:Y:S01]  /*37b0*/  UISETP.NE.AND UP1, UPT, UR21, 0x4, UPT ;  /* 0x000000041500788c */ /* 0x000fe2000bf25270 */
[----:B------:R-:W-:Y:S01]  /*37c0*/  PLOP3.LUT P0, PT, PT, PT, UP0, 0x80, 0x8 ;  /* 0x000000000008781c */ /* 0x000fe20003f0f008 */
[----:B------:R-:W-:Y:S02]  /*37d0*/  ULEA UR30, UR17, UR14, 0x7 ;  /* 0x0000000e111e7291 */ /* 0x000fe4000f8e38ff */
[----:B------:R-:W-:Y:S02]  /*37e0*/  USEL UR16, URZ, 0x1, UP1 ;  /* 0x00000001ff107887 */ /* 0x000fe40008800000 */
[----:B------:R-:W-:Y:S02]  /*37f0*/  USEL UR21, UR21, URZ, UP1 ;  /* 0x000000ff15157287 */ /* 0x000fe40008800000 */
[----:B------:R-:W-:Y:S02]  /*3800*/  UIADD3 UR9, UPT, UPT, UR9, 0x20, URZ ;  /* 0x0000002009097890 */ /* 0x000fe4000fffe0ff */
[----:B------:R-:W-:Y:S01]  /*3810*/  @UP0 ULEA UR6, UR21, UR8, 0x3 ;  /* 0x0000000815060291 */ /* 0x000fe2000f8e18ff */
[----:B------:R-:W-:Y:S01]  /*3820*/  LOP3.LUT R2, R2, UR16, RZ, 0x3c, !PT ;  /* 0x0000001002027c12 */ /* 0x000fe2000f8e3cff */
[----:B------:R-:W-:Y:S01]  /*3830*/  UMOV UR29, 0xc0004010 ;  /* 0xc0004010001d7882 */ /* 0x000fe20000000000 */
[----:B------:R-:W-:Y:S01]  /*3840*/  UMOV UR31, 0xc0004010 ;  /* 0xc0004010001f7882 */ /* 0x000fe20000000000 */
[----:B------:R-:W-:Y:S01]  /*3850*/  UIADD3 UR20, UPT, UPT, UR20, 0x1, URZ ;  /* 0x0000000114147890 */ /* 0x000fe2000fffe0ff */
[----:B-1----:R-:W-:Y:S01]  /*3860*/  @P0 SHF.L.U32 R0, R2, 0x1f, RZ ;  /* 0x0000001f02000819 */ /* 0x002fe200000006ff */
[----:B------:R-:W-:Y:S02]  /*3870*/  UIADD3 UR18, UPT, UPT, UR18, -0x1, URZ ;  /* 0xffffffff12127890 */ /* 0x000fe4000fffe0ff */
[----:B------:R-:W-:Y:S01]  /*3880*/  UISETP.NE.AND UP0, UPT, UR20, UR19, UPT ;  /* 0x000000131400728c */ /* 0x000fe2000bf05270 */
[----:B------:R2:W3:Y:S01]  /*3890*/  @P0 SYNCS.PHASECHK.TRANS64.TRYWAIT P2, [UR6], R0 ;  /* 0x00000000ff0005a7 */ /* 0x0004e20008041106 */
[----:B------:R2:W-:Y:S01]  /*38a0*/  UTCQMMA.2CTA gdesc[UR30], gdesc[UR28], tmem[UR10], tmem[UR26], idesc[UR27], UP3 ;  /* 0x00ff1a1c1e0075ea */ /* 0x0005e20009a0030a */
[----:B------:R-:W-:Y:S01]  /*38b0*/  UPLOP3.LUT UP3, UPT, UPT, UPT, UPT, 0x80, 0x8 ;  /* 0x000000000008789c */ /* 0x000fe20003f6f070 */
[----:B------:R2:W-:Y:S01]  /*38c0*/  UTCBAR.2CTA.MULTICAST [UR9], URZ, UR13 ;  /* 0x000000ff090073e9 */ /* 0x0005e2000820080d */
[----:B------:R-:W-:Y:S04]  /*38d0*/  UMOV UR17, UR21 ;  /* 0x0000001500117c82 */ /* 0x000fe80008000000 */
[----:B------:R-:W-:Y:S05]  /*38e0*/  BRA.U UP0, `(.L_x_73) ;  /* 0xfffffffd008c7547 */ /* 0x000fea000b83ffff */
.L_x_70:
[----:B------:R-:W-:Y:S01]  /*38f0*/  UIADD3 UR11, UPT, UPT, UR11, 0xb0, URZ ;  /* 0x000000b00b0b7890 */ /* 0x000fe2000fffe0ff */
[----:B------:R-:W-:-:S08]  /*3900*/  UMOV UR20, UR19 ;  /* 0x0000001300147c82 */ /* 0x000fd00008000000 */
[----:B------:R4:W-:Y:S01]  /*3910*/  UTCBAR.2CTA.MULTICAST [UR11], URZ, UR12 ;  /* 0x000000ff0b0073e9 */ /* 0x0009e2000820080c */
[----:B------:R-:W-:Y:S02]  /*3920*/  NOP ;  /* 0x0000000000007918 */ /* 0x000fe40000000000 */
.L_x_68:
[----:B------:R-:W-:Y:S01]  /*3930*/  UIADD3 UR22, UPT, UPT, UR22, 0x1, URZ ;  /* 0x0000000116167890 */ /* 0x000fe2000fffe0ff */
[----:B------:R-:W-:-:S03]  /*3940*/  ISETP.NE.AND P0, PT, R8, 0x2, PT ;  /* 0x000000020800780c */ /* 0x000fc60003f05270 */
[----:B------:R-:W-:Y:S01]  /*3950*/  UISETP.NE.AND UP0, UPT, UR22, 0x4, UPT ;  /* 0x000000041600788c */ /* 0x000fe2000bf05270 */
[----:B-12---:R-:W-:Y:S02]  /*3960*/  SEL R0, RZ, 0x1, P0 ;  /* 0x00000001ff007807 */ /* 0x006fe40000000000 */
[----:B------:R-:W-:Y:S01]  /*3970*/  SEL R8, R8, RZ, P0 ;  /* 0x000000ff08087207 */ /* 0x000fe20000000000 */
[----:B------:R-:W-:Y:S01]  /*3980*/  USEL UR6, URZ, 0x1, UP0 ;  /* 0x00000001ff067887 */ /* 0x000fe20008000000 */
[----:B------:R-:W-:Y:S01]  /*3990*/  LOP3.LUT R3, R3, R0, RZ, 0x3c, !PT ;  /* 0x0000000003037212 */ /* 0x000fe200078e3cff */
[----:B------:R-:W-:-:S04]  /*39a0*/  USEL UR22, UR22, URZ, UP0 ;  /* 0x000000ff16167287 */ /* 0x000fc80008000000 */
[----:B------:R-:W-:Y:S01]  /*39b0*/  LOP3.LUT R9, R9, UR6, RZ, 0x3c, !PT ;  /* 0x0000000609097c12 */ /* 0x000fe2000f8e3cff */
[----:B------:R-:W-:Y:S07]  /*39c0*/  @P1 BRA `(.L_x_74) ;  /* 0xfffffff800c41947 */ /* 0x000fee000383ffff */
[----:B------:R-:W1:Y:S01]  /*39d0*/  S2UR UR6, SR_CgaCtaId ;  /* 0x00000000000679c3 */ /* 0x000e620000008800 */
[----:B------:R-:W-:Y:S01]  /*39e0*/  ELECT P0, URZ, PT ;  /* 0x0000000000ff782f */ /* 0x000fe20003800000 */
[----:B------:R-:W-:Y:S01]  /*39f0*/  HFMA2 R0, -RZ, RZ, 0, 5.9604644775390625e-08 ;  /* 0x00000001ff007431 */ /* 0x000fe200000001ff */
[----:B------:R-:W-:-:S05]  /*3a00*/  UMOV UR7, 0x40 ;  /* 0x0000004000077882 */ /* 0x000fca0000000000 */
[----:B------:R-:W-:Y:S01]  /*3a10*/  UVIRTCOUNT.DEALLOC.SMPOOL 0x80 ;  /* 0x000000800000784c */ /* 0x000fe20000000000 */
[----:B------:R-:W-:Y:S02]  /*3a20*/  UISETP.NE.AND UP0, UPT, UR5, URZ, UPT ;  /* 0x000000ff0500728c */ /* 0x000fe4000bf05270 */
[----:B-1----:R-:W-:-:S09]  /*3a30*/  ULEA UR6, UR6, UR7, 0x18 ;  /* 0x0000000706067291 */ /* 0x002fd2000f8ec0ff */
[----:B------:R1:W-:Y:S01]  /*3a40*/  @P0 STS.U8 [UR6+0x1c], R0 ;  /* 0x00001c00ff000988 */ /* 0x0003e20008000006 */
[----:B------:R-:W-:Y:S05]  /*3a50*/  BRA.U UP0, `(.L_x_75) ;  /* 0x0000000100a07547 */ /* 0x000fea000b800000 */
[----:B------:R-:W-:Y:S01]  /*3a60*/  UIADD3 UR5, UPT, UPT, UR8, 0xd0, URZ ;  /* 0x000000d008057890 */ /* 0x000fe2000fffe0ff */
[----:B------:R-:W-:-:S03]  /*3a70*/  SHF.L.U32 R2, R9, 0x1f, RZ ;  /* 0x0000001f09027819 */ /* 0x000fc600000006ff */
[----:B------:R-:W-:-:S09]  /*3a80*/  ULEA UR7, UR22, UR5, 0x3 ;  /* 0x0000000516077291 */ /* 0x000fd2000f8e18ff */
[----:B------:R-:W2:Y:S02]  /*3a90*/  SYNCS.PHASECHK.TRANS64.TRYWAIT P0, [UR7], R2 ;  /* 0x00000002ff0075a7 */ /* 0x000ea40008001107 */
[----:B--2---:R-:W-:Y:S05]  /*3aa0*/  @!P0 BRA `(.L_x_76) ;  /* 0x0000006400048947 */ /* 0x004fea0003800000 */
.L_x_166:
        /* <DEDUP_REMOVED lines=9> */
.L_x_168:
        /* <DEDUP_REMOVED lines=9> */
.L_x_170:
[----:B------:R-:W-:-:S04]  /*3bd0*/  UIADD3 UR9, UPT, UPT, UR9, 0x1, URZ ;  /* 0x0000000109097890 */ /* 0x000fc8000fffe0ff */
[----:B------:R-:W-:-:S04]  /*3be0*/  UISETP.NE.AND UP1, UPT, UR9, 0x4, UPT ;  /* 0x000000040900788c */ /* 0x000fc8000bf25270 */
[----:B------:R-:W-:Y:S02]  /*3bf0*/  USEL UR7, URZ, 0x1, UP1 ;  /* 0x00000001ff077887 */ /* 0x000fe40008800000 */
[----:B------:R-:W-:-:S04]  /*3c00*/  USEL UR9, UR9, URZ, UP1 ;  /* 0x000000ff09097287 */ /* 0x000fc80008800000 */
[----:B------:R-:W-:Y:S01]  /*3c10*/  ULEA UR9, UR9, UR5, 0x3 ;  /* 0x0000000509097291 */ /* 0x000fe2000f8e18ff */
[----:B------:R-:W-:-:S04]  /*3c20*/  LOP3.LUT R2, R2, UR7, RZ, 0x3c, !PT ;  /* 0x0000000702027c12 */ /* 0x000fc8000f8e3cff */
[----:B------:R-:W-:Y:S01]  /*3c30*/  SHF.L.U32 R2, R2, 0x1f, RZ ;  /* 0x0000001f02027819 */ /* 0x000fe200000006ff */
[----:B-1----:R-:W-:-:S04]  /*3c40*/  IMAD.U32 R0, RZ, RZ, UR9 ;  /* 0x00000009ff007e24 */ /* 0x002fc8000f8e00ff */
[----:B------:R1:W2:Y:S03]  /*3c50*/  SYNCS.PHASECHK.TRANS64.TRYWAIT P0, [R0+URZ], R2 ;  /* 0x00000002000075a7 */ /* 0x0002a600080011ff */
[----:B--2---:R-:W-:Y:S05]  /*3c60*/  @!P0 NANOSLEEP.SYNCS 0x989680 ;  /* 0x009896800000895d */ /* 0x004fea0003900000 */
[----:B------:R-:W2:Y:S02]  /*3c70*/  @!P0 SYNCS.PHASECHK.TRANS64 P0, [R0+URZ], R2 ;  /* 0x00000002000085a7 */ /* 0x000ea400080010ff */
[----:B--2---:R-:W-:Y:S05]  /*3c80*/  @P0 BRA `(.L_x_79) ;  /* 0x0000000000200947 */ /* 0x004fea0003800000 */
.L_x_80:
[----:B--2---:R2:W1:Y:S02]  /*3c90*/  SYNCS.PHASECHK.TRANS64.TRYWAIT P0, [R0+URZ], R2 ;  /* 0x00000002000075a7 */ /* 0x00446400080011ff */
[----:B-1----:R-:W-:Y:S05]  /*3ca0*/  @!P0 NANOSLEEP.SYNCS 0x989680 ;  /* 0x009896800000895d */ /* 0x002fea0003900000 */
[----:B------:R-:W1:Y:S02]  /*3cb0*/  @!P0 SYNCS.PHASECHK.TRANS64 P0, [R0+URZ], R2 ;  /* 0x00000002000085a7 */ /* 0x000e6400080010ff */
[----:B-1----:R-:W-:Y:S05]  /*3cc0*/  @!P0 BRA `(.L_x_80) ;  /* 0xfffffffc00f08947 */ /* 0x002fea000383ffff */
[----:B------:R-:W-:Y:S05]  /*3cd0*/  BRA `(.L_x_79) ;  /* 0x00000000000c7947 */ /* 0x000fea0003800000 */
.L_x_75:
[----:B------:R-:W-:-:S04]  /*3ce0*/  UIADD3 UR5, UPT, UPT, UR8, 0x110, URZ ;  /* 0x0000011008057890 */ /* 0x000fc8000fffe0ff */
[----:B------:R-:W-:-:S09]  /*3cf0*/  UPRMT UR5, UR4, 0x654, UR5 ;  /* 0x0000065404057896 */ /* 0x000fd20008000005 */
[----:B------:R-:W-:Y:S03]  /*3d00*/  SYNCS.ARRIVE.TRANS64.RED.A1T0 RZ, [UR5], RZ ;  /* 0x000000ffffff79a7 */ /* 0x000fe60008100405 */
.L_x_79:
[----:B-12---:R-:W-:Y:S01]  /*3d10*/  SHF.L.U32 R2, RZ, 0x1f, RZ ;  /* 0x0000001fff027819 */ /* 0x006fe200000006ff */
[----:B------:R-:W-:Y:S01]  /*3d20*/  UIADD3 UR5, UPT, UPT, UR8, 0x110, URZ ;  /* 0x0000011008057890 */ /* 0x000fe2000fffe0ff */
[----:B------:R-:W-:Y:S02]  /*3d30*/  PLOP3.LUT P0, PT, PT, PT, UP0, 0x80, 0x8 ;  /* 0x000000000008781c */ /* 0x000fe40003f0f008 */
[----:B------:R-:W1:Y:S02]  /*3d40*/  SYNCS.PHASECHK.TRANS64.TRYWAIT P1, [UR8+0x110], R2 ;  /* 0x00011002ff0075a7 */ /* 0x000e640008021108 */
[----:B-1----:R-:W-:Y:S09]  /*3d50*/  @!P1 BRA `(.L_x_81) ;  /* 0x0000006000a09947 */ /* 0x002ff20003800000 */
.L_x_172:
[----:B------:R-:W-:Y:S01]  /*3d60*/  @!UP0 UPRMT UR5, UR4, 0x654, UR5 ;  /* 0x0000065404058896 */ /* 0x000fe20008000005 */
[----:B------:R-:W-:Y:S02]  /*3d70*/  UMOV UR8, 0xffff ;  /* 0x0000ffff00087882 */ /* 0x000fe40000000000 */
[----:B------:R-:W-:-:S06]  /*3d80*/  UMOV UR4, 0x1 ;  /* 0x0000000100047882 */ /* 0x000fcc0000000000 */
[----:B------:R-:W-:Y:S01]  /*3d90*/  @!P0 SYNCS.ARRIVE.TRANS64.RED.A1T0 RZ, [UR5], RZ ;  /* 0x000000ffffff89a7 */ /* 0x000fe20008100405 */
[----:B------:R-:W-:Y:S01]  /*3da0*/  NOP ;  /* 0x0000000000007918 */ /* 0x000fe20000000000 */
[----:B-1----:R-:W1:Y:S01]  /*3db0*/  LDS R0, [UR6+0x14] ;  /* 0x00001406ff007984 */ /* 0x002e620008000800 */
[----:B------:R-:W-:-:S04]  /*3dc0*/  ULOP3.LUT UR5, UR24, 0xffff, URZ, 0xc0, !UPT ;  /* 0x0000ffff18057892 */ /* 0x000fc8000f8ec0ff */
[----:B------:R-:W-:-:S04]  /*3dd0*/  USHF.R.U32.HI UR5, URZ, 0x5, UR5 ;  /* 0x00000005ff057899 */ /* 0x000fc80008011605 */
[----:B------:R-:W-:Y:S02]  /*3de0*/  USHF.L.U32 UR8, UR8, UR5, URZ ;  /* 0x0000000508087299 */ /* 0x000fe400080006ff */
[----:B------:R-:W-:-:S04]  /*3df0*/  USHF.L.U32 UR4, UR4, UR5, URZ ;  /* 0x0000000504047299 */ /* 0x000fc800080006ff */
[----:B-1----:R-:W-:-:S04]  /*3e00*/  LOP3.LUT R0, R0, UR8, RZ, 0xc0, !PT ;  /* 0x0000000800007c12 */ /* 0x002fc8000f8ec0ff */
[----:B------:R-:W-:-:S13]  /*3e10*/  ISETP.NE.AND P0, PT, R0, UR8, PT ;  /* 0x0000000800007c0c */ /* 0x000fda000bf05270 */
[----:B------:R-:W-:Y:S05]  /*3e20*/  @P0 BRA `(.L_x_82) ;  /* 0x0000000000580947 */ /* 0x000fea0003800000 */
[----:B------:R-:W1:Y:S02]  /*3e30*/  LDS R0, [UR6+0x18] ;  /* 0x00001806ff007984 */ /* 0x000e640008000800 */
[----:B-1----:R-:W-:-:S04]  /*3e40*/  LOP3.LUT R0, R0, UR4, RZ, 0xc0, !PT ;  /* 0x0000000400007c12 */ /* 0x002fc8000f8ec0ff */
[----:B------:R-:W-:-:S13]  /*3e50*/  ISETP.NE.AND P0, PT, R0, UR4, PT ;  /* 0x0000000400007c0c */ /* 0x000fda000bf05270 */
[----:B------:R-:W-:Y:S05]  /*3e60*/  @P0 BRA `(.L_x_83) ;  /* 0x00000000003c0947 */ /* 0x000fea0003800000 */
[----:B------:R-:W1:Y:S01]  /*3e70*/  S2R R2, SR_LANEID ;  /* 0x0000000000027919 */ /* 0x000e620000000000 */
[----:B------:R-:W-:Y:S01]  /*3e80*/  ULOP3.LUT UR8, URZ, UR8, URZ, 0x33, !UPT ;  /* 0x00000008ff087292 */ /* 0x000fe2000f8e33ff */
[----:B------:R-:W-:Y:S02]  /*3e90*/  VOTEU.ANY UR7, UPT, PT ;  /* 0x0000000000077886 */ /* 0x000fe400038e0100 */
[----:B------:R-:W-:-:S03]  /*3ea0*/  UFLO.U32 UR7, UR7 ;  /* 0x00000007000772bd */ /* 0x000fc600080e0000 */
[----:B------:R-:W-:-:S04]  /*3eb0*/  IMAD.U32 R0, RZ, RZ, UR8 ;  /* 0x00000008ff007e24 */ /* 0x000fc8000f8e00ff */
[----:B------:R2:W3:Y:S02]  /*3ec0*/  REDUX UR5, R0 ;  /* 0x00000000000573c4 */ /* 0x0004e40000000000 */
[----:B------:R1:W-:Y:S02]  /*3ed0*/  UTCATOMSWS.AND URZ, UR8 ;  /* 0x0000000800ff79e3 */ /* 0x0003e40008000000 */
[----:B-1----:R-:W-:Y:S02]  /*3ee0*/  ISETP.EQ.U32.AND P0, PT, R2, UR7, PT ;  /* 0x0000000702007c0c */ /* 0x002fe4000bf02070 */
[----:B--2---:R-:W-:Y:S02]  /*3ef0*/  LOP3.LUT R0, RZ, UR4, RZ, 0x33, !PT ;  /* 0x00000004ff007c12 */ /* 0x004fe4000f8e33ff */
[----:B---3--:R-:W-:Y:S02]  /*3f00*/  MOV R2, UR5 ;  /* 0x0000000500027c02 */ /* 0x008fe40008000f00 */
[----:B------:R-:W1:Y:S07]  /*3f10*/  REDUX UR4, R0 ;  /* 0x00000000000473c4 */ /* 0x000e6e0000000000 */
[----:B------:R2:W-:Y:S01]  /*3f20*/  @P0 ATOMS.AND RZ, [UR6+0x14], R2 ;  /* 0x00001402ffff098c */ /* 0x0005e2000a800006 */
[----:B-1----:R-:W-:-:S05]  /*3f30*/  IMAD.U32 R0, RZ, RZ, UR4 ;  /* 0x00000004ff007e24 */ /* 0x002fca000f8e00ff */
[----:B------:R2:W-:Y:S01]  /*3f40*/  @P0 ATOMS.AND RZ, [UR6+0x18], R0 ;  /* 0x00001800ffff098c */ /* 0x0005e2000a800006 */
[----:B------:R-:W-:Y:S05]  /*3f50*/  BRA `(.L_x_84) ;  /* 0x0000000000147947 */ /* 0x000fea0003800000 */
.L_x_83:
[----:B------:R-:W-:Y:S02]  /*3f60*/  MOV R2, 0x3f80 ;  /* 0x00003f8000027802 */ /* 0x000fe40000000f00 */
[----:B---345:R-:W-:Y:S05]  /*3f70*/  CALL.REL.NOINC `($__internal_0_$__cuda_sm10x_tcgen05_guardrail_trap_col_being_dealloced_not_returned_by_alloc) ;  /* 0x00000064007c7944 */ /* 0x038fea0003c00000 */
[----:B------:R-:W-:Y:S05]  /*3f80*/  BRA `(.L_x_84) ;  /* 0x0000000000087947 */ /* 0x000fea0003800000 */
.L_x_82:
[----:B------:R-:W-:Y:S02]  /*3f90*/  MOV R2, 0x3fb0 ;  /* 0x00003fb000027802 */ /* 0x000fe40000000f00 */
[----:B---345:R-:W-:Y:S05]  /*3fa0*/  CALL.REL.NOINC `($__internal_2_$__cuda_sm10x_tcgen05_guardrail_trap_unallocated_columns_being_dealloced) ;  /* 0x0000006400887944 */ /* 0x038fea0003c00000 */
.L_x_84:
[----:B------:R-:W-:Y:S01]  /*3fb0*/  NOP ;  /* 0x0000000000007918 */ /* 0x000fe20000000000 */
[----:B----4-:R-:W-:Y:S05]  /*3fc0*/  EXIT ;  /* 0x000000000000794d */ /* 0x010fea0003800000 */
.L_x_55:
[----:B------:R-:W-:-:S09]  /*3fd0*/  UISETP.NE.OR UP5, UPT, UR10, 0x3, !UP5 ;  /* 0x000000030a00788c */ /* 0x000fd2000efa5670 */
[----:B------:R-:W-:Y:S05]  /*3fe0*/  BRA.U UP5, `(.L_x_85) ;  /* 0x0000001105747547 */ /* 0x000fea000b800000 */
[----:B------:R-:W1:Y:S01]  /*3ff0*/  LDC R0, c[0x0][0xb30] ;  /* 0x0002cc00ff007b82 */ /* 0x000e620000000800 */
[----:B------:R-:W2:Y:S01]  /*4000*/  LDCU.64 UR8, c[0x0][0x888] ;  /* 0x00011100ff0877ac */ /* 0x000ea20008000a00 */
[----:B------:R-:W-:Y:S02]  /*4010*/  HFMA2 R27, -RZ, RZ, 0, 0 ;  /* 0x00000000ff1b7431 */ /* 0x000fe400000001ff */
[----:B------:R-:W-:Y:S01]  /*4020*/  IMAD.MOV.U32 R29, RZ, RZ, 0x1 ;  /* 0x00000001ff1d7424 */ /* 0x000fe200078e00ff */
[----:B------:R-:W-:Y:S01]  /*4030*/  MOV R25, 0x1000 ;  /* 0x0000100000197802 */ /* 0x000fe20000000f00 */
[----:B------:R-:W3:Y:S01]  /*4040*/  LDCU.64 UR4, c[0x0][0x890] ;  /* 0x00011200ff0477ac */ /* 0x000ee20008000a00 */
[----:B------:R-:W-:Y:S01]  /*4050*/  IMAD.MOV.U32 R28, RZ, RZ, RZ ;  /* 0x000000ffff1c7224 */ /* 0x000fe200078e00ff */
[----:B------:R-:W4:Y:S01]  /*4060*/  LDC R24, c[0x0][0x370] ;  /* 0x0000dc00ff187b82 */ /* 0x000f220000000800 */
[----:B------:R-:W-:Y:S01]  /*4070*/  UMOV UR7, 0x400 ;  /* 0x0000040000077882 */ /* 0x000fe20000000000 */
[----:B------:R-:W-:-:S02]  /*4080*/  UPLOP3.LUT UP1, UPT, UPT, UPT, UPT, 0x40, 0x4 ;  /* 0x000000000004789c */ /* 0x000fc40003f2e870 */
[----:B------:R-:W-:-:S04]  /*4090*/  ULEA UR7, UR37, UR7, 0x18 ;  /* 0x0000000725077291 */ /* 0x000fc8000f8ec0ff */
[----:B------:R-:W4:Y:S01]  /*40a0*/  LDC R3, c[0x0][0xb0c] ;  /* 0x0002c300ff037b82 */ /* 0x000f220000000800 */
[----:B------:R-:W-:Y:S02]  /*40b0*/  UIADD3 UR13, UPT, UPT, UR7, 0x58, URZ ;  /* 0x00000058070d7890 */ /* 0x000fe4000fffe0ff */
[----:B--2---:R-:W-:Y:S02]  /*40c0*/  UISETP.NE.U32.AND UP3, UPT, UR8, URZ, UPT ;  /* 0x000000ff0800728c */ /* 0x004fe4000bf65070 */
[----:B------:R-:W-:Y:S02]  /*40d0*/  UIADD3 UR41, UPT, UPT, UR7, 0x40, URZ ;  /* 0x0000004007297890 */ /* 0x000fe4000fffe0ff */
[----:B---3--:R-:W-:Y:S01]  /*40e0*/  UISETP.NE.U32.AND UP4, UPT, UR4, URZ, UPT ;  /* 0x000000ff0400728c */ /* 0x008fe2000bf85070 */
[----:B------:R-:W2:Y:S01]  /*40f0*/  LDC R18, c[0x0][0xb20] ;  /* 0x0002c800ff127b82 */ /* 0x000ea20000000800 */
[----:B-1----:R-:W-:Y:S01]  /*4100*/  ISETP.NE.AND P1, PT, R0, 0x1, PT ;  /* 0x000000010000780c */ /* 0x002fe20003f25270 */
[----:B------:R-:W-:-:S02]  /*4110*/  UISETP.NE.AND.EX UP3, UPT, UR9, URZ, UPT, UP3 ;  /* 0x000000ff0900728c */ /* 0x000fc4000bf65330 */
[----:B------:R-:W-:Y:S02]  /*4120*/  UIADD3 UR33, UPT, UPT, UR7, 0x48, URZ ;  /* 0x0000004807217890 */ /* 0x000fe4000fffe0ff */
[----:B------:R-:W-:Y:S02]  /*4130*/  UIADD3 UR25, UPT, UPT, UR7, 0x50, URZ ;  /* 0x0000005007197890 */ /* 0x000fe4000fffe0ff */
[----:B------:R-:W1:Y:S01]  /*4140*/  LDC.64 R30, c[0x0][0x348] ;  /* 0x0000d200ff1e7b82 */ /* 0x000e620000000a00 */
[----:B------:R-:W-:Y:S02]  /*4150*/  UPRMT UR13, UR37, 0x654, UR13 ;  /* 0x00000654250d7896 */ /* 0x000fe4000800000d */
[----:B------:R-:W-:-:S05]  /*4160*/  UISETP.NE.AND.EX UP4, UPT, UR5, URZ, UPT, UP4 ;  /* 0x000000ff0500728c */ /* 0x000fca000bf85340 */
[----:B------:R-:W3:Y:S08]  /*4170*/  LDC.64 R16, c[0x0][0xb10] ;  /* 0x0002c400ff107b82 */ /* 0x000ef00000000a00 */
[----:B------:R-:W1:Y:S08]  /*4180*/  LDC.64 R6, c[0x0][0xb18] ;  /* 0x0002c600ff067b82 */ /* 0x000e700000000a00 */
[----:B------:R-:W1:Y:S08]  /*4190*/  LDC.64 R4, c[0x0][0xb28] ;  /* 0x0002ca00ff047b82 */ /* 0x000e700000000a00 */
[----:B--2-4-:R-:W1:Y:S02]  /*41a0*/  LDC R19, c[0x0][0x374] ;  /* 0x0000dd00ff137b82 */ /* 0x014e640000000800 */
.L_x_96:
[C---:B------:R-:W-:Y:S02]  /*41b0*/  LEA R0, R28.reuse, UR7, 0x3 ;  /* 0x000000071c007c11 */ /* 0x040fe4000f8e18ff */
[----:B------:R-:W-:Y:S02]  /*41c0*/  SHF.L.U32 R2, R27, 0x1f, RZ ;  /* 0x0000001f1b027819 */ /* 0x000fe400000006ff */
[----:B------:R-:W-:Y:S02]  /*41d0*/  LEA R20, R28, UR7, 0x4 ;  /* 0x000000071c147c11 */ /* 0x000fe4000f8e20ff */
[----:B--2---:R-:W2:Y:S02]  /*41e0*/  SYNCS.PHASECHK.TRANS64.TRYWAIT P0, [R0+URZ+0x90], R2 ;  /* 0x00009002000075a7 */ /* 0x004ea400080011ff */
[----:B--2---:R-:W-:Y:S05]  /*41f0*/  @!P0 BRA `(.L_x_86) ;  /* 0x0000005c00908947 */ /* 0x004fea0003800000 */
.L_x_173:
[----:B------:R-:W-:Y:S01]  /*4200*/  ISETP.GE.AND P0, PT, R40, 0x1, PT ;  /* 0x000000012800780c */ /* 0x000fe20003f06270 */
[----:B------:R-:W4:Y:S01]  /*4210*/  LDS.128 R20, [R20+0x120] ;  /* 0x0001200014147984 */ /* 0x000f220000000c00 */
[----:B--2---:R-:W-:Y:S01]  /*4220*/  VIADD R0, R0, 0xa0 ;  /* 0x000000a000007836 */ /* 0x004fe20000000000 */
[----:B------:R-:W-:Y:S01]  /*4230*/  @!PT LDS RZ, [RZ] ;  /* 0x00000000fffff984 */ /* 0x000fe20000000800 */
[----:B------:R-:W-:Y:S01]  /*4240*/  @!PT LDS RZ, [RZ] ;  /* 0x00000000fffff984 */ /* 0x000fe20000000800 */
[----:B------:R-:W-:Y:S01]  /*4250*/  @!PT LDS RZ, [RZ] ;  /* 0x00000000fffff984 */ /* 0x000fe20000000800 */
[----:B------:R-:W-:Y:S01]  /*4260*/  @!PT LDS RZ, [RZ] ;  /* 0x00000000fffff984 */ /* 0x000fe20000000800 */
[----:B------:R2:W-:Y:S06]  /*4270*/  MEMBAR.ALL.CTA ;  /* 0x0000000000007992 */ /* 0x0005ec0000008000 */
[----:B--2---:R-:W2:Y:S01]  /*4280*/  FENCE.VIEW.ASYNC.S ;  /* 0x00000000000073c6 */ /* 0x004ea20000000000 */
[----:B------:R-:W-:Y:S04]  /*4290*/  PRMT R0, RZ, 0x654, R0 ;  /* 0x00000654ff007816 */ /* 0x000fe80000000000 */
[----:B--2---:R2:W-:Y:S01]  /*42a0*/  SYNCS.ARRIVE.TRANS64.RED.A1T0 RZ, [R0+URZ], RZ ;  /* 0x000000ff00ff79a7 */ /* 0x0045e200081004ff */
[----:B----4-:R-:W-:Y:S11]  /*42b0*/  LOP3.LUT P3, RZ, R22, 0x1, RZ, 0xc0, !PT ;  /* 0x0000000116ff7812 */ /* 0x010ff6000786c0ff */
[----:B------:R-:W-:Y:S02]  /*42c0*/  @!UPT UIADD3 URZ, UPT, UPT, URZ, URZ, URZ ;  /* 0x000000fffffff290 */ /* 0x000fe4000fffe0ff */
[----:B------:R-:W-:Y:S02]  /*42d0*/  @P3 MOV R11, R20 ;  /* 0x00000014000b3202 */ /* 0x000fe40000000f00 */
[----:B------:R-:W-:Y:S01]  /*42e0*/  @P3 LOP3.LUT R10, R21, 0xffff, RZ, 0xc0, !PT ;  /* 0x0000ffff150a3812 */ /* 0x000fe200078ec0ff */
[----:B--2---:R-:W-:Y:S06]  /*42f0*/  @!P0 BRA `(.L_x_87) ;  /* 0x0000000000a48947 */ /* 0x004fec0003800000 */
[-C--:B-1----:R-:W-:Y:S01]  /*4300*/  IMAD.HI.U32 R0, R19, R7.reuse, RZ ;  /* 0x0000000713007227 */ /* 0x082fe200078e00ff */
[----:B------:R-:W-:Y:S02]  /*4310*/  ISETP.NE.AND P0, PT, R6, 0x1, PT ;  /* 0x000000010600780c */ /* 0x000fe40003f05270 */
[----:B------:R-:W-:Y:S01]  /*4320*/  ISETP.NE.AND P2, PT, R40, 0x1, PT ;  /* 0x000000012800780c */ /* 0x000fe20003f45270 */
[----:B---3--:R-:W-:Y:S01]  /*4330*/  IMAD.HI.U32 R9, R24, R16, RZ ;  /* 0x0000001018097227 */ /* 0x008fe200078e00ff */
[----:B------:R-:W-:Y:S02]  /*4340*/  SHF.R.U32.HI R0, RZ, R18, R0 ;  /* 0x00000012ff007219 */ /* 0x000fe40000011600 */
[----:B------:R-:W-:Y:S01]  /*4350*/  ISETP.NE.AND P4, PT, R3, 0x1, PT ;  /* 0x000000010300780c */ /* 0x000fe20003f85270 */
[----:B------:R-:W-:Y:S01]  /*4360*/  IMAD.HI.U32 R13, R10, R7, RZ ;  /* 0x000000070a0d7227 */ /* 0x000fe200078e00ff */
[----:B------:R-:W-:Y:S02]  /*4370*/  SHF.R.U32.HI R9, RZ, R17, R9 ;  /* 0x00000011ff097219 */ /* 0x000fe40000011609 */
[----:B------:R-:W-:Y:S01]  /*4380*/  SEL R0, R19, R0, !P0 ;  /* 0x0000000013007207 */ /* 0x000fe20004000000 */
[----:B------:R-:W-:Y:S01]  /*4390*/  IMAD.HI.U32 R12, R11, R16, RZ ;  /* 0x000000100b0c7227 */ /* 0x000fe200078e00ff */
[----:B------:R-:W-:Y:S03]  /*43a0*/  SEL R9, R24, R9, !P4 ;  /* 0x0000000918097207 */ /* 0x000fe60006000000 */
[-C--:B------:R-:W-:Y:S01]  /*43b0*/  IMAD.HI.U32 R8, R0, R4.reuse, RZ ;  /* 0x0000000400087227 */ /* 0x080fe200078e00ff */
[----:B------:R-:W-:Y:S03]  /*43c0*/  SHF.R.U32.HI R12, RZ, R17, R12 ;  /* 0x00000011ff0c7219 */ /* 0x000fe6000001160c */
[----:B------:R-:W-:Y:S01]  /*43d0*/  IMAD.HI.U32 R2, R9, R4, RZ ;  /* 0x0000000409027227 */ /* 0x000fe200078e00ff */
[-C--:B------:R-:W-:Y:S02]  /*43e0*/  @P2 SHF.R.U32.HI R0, RZ, R5.reuse, R8 ;  /* 0x00000005ff002219 */ /* 0x080fe40000011608 */
[----:B------:R-:W-:Y:S02]  /*43f0*/  SHF.R.U32.HI R8, RZ, R18, R13 ;  /* 0x00000012ff087219 */ /* 0x000fe4000001160d */
[----:B------:R-:W-:Y:S01]  /*4400*/  @P2 SHF.R.U32.HI R9, RZ, R5, R2 ;  /* 0x00000005ff092219 */ /* 0x000fe20000011602 */
[----:B------:R-:W-:Y:S01]  /*4410*/  IMAD R0, R40, R0, RZ ;  /* 0x0000000028007224 */ /* 0x000fe200078e02ff */
[----:B------:R-:W-:Y:S02]  /*4420*/  SEL R8, R10, R8, !P0 ;  /* 0x000000080a087207 */ /* 0x000fe40004000000 */
[----:B------:R-:W-:Y:S01]  /*4430*/  SEL R2, R11, R12, !P4 ;  /* 0x0000000c0b027207 */ /* 0x000fe20006000000 */
[----:B------:R-:W-:Y:S01]  /*4440*/  IMAD R12, R40, R9, RZ ;  /* 0x00000009280c7224 */ /* 0x000fe200078e02ff */
[C---:B------:R-:W-:Y:S01]  /*4450*/  ISETP.GE.AND P0, PT, R8.reuse, R0, PT ;  /* 0x000000000800720c */ /* 0x040fe20003f06270 */
[----:B------:R-:W-:Y:S03]  /*4460*/  IMAD.HI.U32 R0, R8, R4, RZ ;  /* 0x0000000408007227 */ /* 0x000fe600078e00ff */
[----:B------:R-:W-:Y:S02]  /*4470*/  ISETP.GE.OR P0, PT, R2, R12, P0 ;  /* 0x0000000c0200720c */ /* 0x000fe40000706670 */
[-C--:B------:R-:W-:Y:S04]  /*4480*/  SHF.R.U32.HI R0, RZ, R5.reuse, R0 ;  /* 0x00000005ff007219 */ /* 0x080fe80000011600 */
[----:B------:R-:W-:Y:S05]  /*4490*/  SEL R13, R8, R0, !P2 ;  /* 0x00000000080d7207 */ /* 0x000fea0005000000 */
[----:B------:R-:W-:Y:S02]  /*44a0*/  IMAD.MOV R12, RZ, RZ, -R13 ;  /* 0x000000ffff0c7224 */ /* 0x000fe400078e0a0d */
[----:B------:R-:W-:Y:S04]  /*44b0*/  @!P0 IMAD.HI.U32 R0, R2, R4, RZ ;  /* 0x0000000402008227 */ /* 0x000fe800078e00ff */
[----:B------:R-:W-:Y:S01]  /*44c0*/  IMAD R12, R40, R12, R8 ;  /* 0x0000000c280c7224 */ /* 0x000fe200078e0208 */
[----:B------:R-:W-:Y:S04]  /*44d0*/  @!P0 SHF.R.U32.HI R0, RZ, R5, R0 ;  /* 0x00000005ff008219 */ /* 0x000fe80000011600 */
[----:B------:R-:W-:Y:S04]  /*44e0*/  @!P0 SEL R0, R2, R0, !P2 ;  /* 0x0000000002008207 */ /* 0x000fe80005000000 */
[----:B------:R-:W-:Y:S01]  /*44f0*/  @!P0 IADD3 R13, PT, PT, R13, -R0, RZ ;  /* 0x800000000d0d8210 */ /* 0x000fe20007ffe0ff */
[----:B------:R-:W-:Y:S01]  /*4500*/  @!P0 IMAD R0, R9, R12, R0 ;  /* 0x0000000c09008224 */ /* 0x000fe200078e0200 */
[----:B------:R-:W-:Y:S01]  /*4510*/  IADD3 R9, PT, PT, -R8, RZ, RZ ;  /* 0x000000ff08097210 */ /* 0x000fe20007ffe1ff */
[--C-:B------:R-:W-:Y:S02]  /*4520*/  IMAD.MOV R12, RZ, RZ, -R2.reuse ;  /* 0x000000ffff0c7224 */ /* 0x100fe400078e0a02 */
[----:B------:R-:W-:Y:S02]  /*4530*/  @!P0 IMAD R8, R13, R40, R2 ;  /* 0x000000280d088224 */ /* 0x000fe400078e0202 */
[----:B------:R-:W-:Y:S02]  /*4540*/  @!P0 IMAD.MOV.U32 R2, RZ, RZ, R0 ;  /* 0x000000ffff028224 */ /* 0x000fe400078e0000 */
[----:B------:R-:W-:Y:S02]  /*4550*/  IMAD R11, R3, R12, R11 ;  /* 0x0000000c030b7224 */ /* 0x000fe400078e020b */
[----:B------:R-:W-:Y:S02]  /*4560*/  IMAD R10, R6, R9, R10 ;  /* 0x00000009060a7224 */ /* 0x000fe400078e020a */
[----:B------:R-:W-:Y:S02]  /*4570*/  IMAD R11, R2, R3, R11 ;  /* 0x00000003020b7224 */ /* 0x000fe400078e020b */
[----:B------:R-:W-:Y:S02]  /*4580*/  IMAD R10, R8, R6, R10 ;  /* 0x00000006080a7224 */ /* 0x000fe400078e020a */
.L_x_87:
[----:B------:R-:W-:Y:S05]  /*4590*/  BRA.U UP1, `(.L_x_88) ;  /* 0x0000000101107547 */ /* 0x000fea000b800000 */
[----:B------:R-:W-:Y:S04]  /*45a0*/  MOV R2, UR6 ;  /* 0x0000000600027c02 */ /* 0x000fe80008000f00 */
[----:B------:R-:W-:Y:S04]  /*45b0*/  SHF.L.U32 R2, R2, 0x1f, RZ ;  /* 0x0000001f02027819 */ /* 0x000fe800000006ff */
[----:B------:R-:W2:Y:S02]  /*45c0*/  SYNCS.PHASECHK.TRANS64.TRYWAIT P0, [UR7+0x88], R2 ;  /* 0x00008802ff0075a7 */ /* 0x000ea40008001107 */
[----:B--2---:R-:W-:Y:S05]  /*45d0*/  @!P0 BRA `(.L_x_89) ;  /* 0x0000005800ac8947 */ /* 0x004fea0003800000 */
.L_x_88:
[----:B------:R-:W-:Y:S02]  /*45e0*/  R2UR UR42, R15 ;  /* 0x000000000f2a72ca */ /* 0x000fe400000e0000 */
[----:B------:R-:W-:Y:S02]  /*45f0*/  R2UR UR43, R14 ;  /* 0x000000000e2b72ca */ /* 0x000fe400000e0000 */
[----:B------:R-:W-:Y:S02]  /*4600*/  ISETP.NE.U32.AND P2, PT, RZ, UR4, PT ;  /* 0x00000004ff007c0c */ /* 0x000fe4000bf45070 */
[----:B------:R-:W-:Y:S02]  /*4610*/  SHF.L.U32 R14, R29, 0x1f, RZ ;  /* 0x0000001f1d0e7819 */ /* 0x000fe400000006ff */
[----:B------:R-:W-:Y:S05]  /*4620*/  ISETP.NE.AND.EX P2, PT, RZ, UR5, PT, P2 ;  /* 0x00000005ff007c0c */ /* 0x000fea000bf45320 */
[----:B------:R-:W-:Y:S02]  /*4630*/  USHF.L.U32 UR42, UR42, 0x8, URZ ;  /* 0x000000082a2a7899 */ /* 0x000fe400080006ff */
[----:B------:R-:W-:Y:S01]  /*4640*/  USHF.L.U32 UR43, UR43, 0x6, URZ ;  /* 0x000000062b2b7899 */ /* 0x000fe200080006ff */
[----:B------:R-:W-:Y:S11]  /*4650*/  BRA.U !UP4, `(.L_x_90) ;  /* 0x000000010c347547 */ /* 0x000ff6000b800000 */
[----:B------:R-:W-:Y:S01]  /*4660*/  UPLOP3.LUT UP0, UPT, UPT, UPT, UP3, 0x80, 0x8 ;  /* 0x000000000008789c */ /* 0x000fe20003f0f030 */
[----:B--2---:R-:W-:Y:S02]  /*4670*/  HFMA2 R0, -RZ, RZ, 0, 5.9604644775390625e-08 ;  /* 0x00000001ff007431 */ /* 0x004fe400000001ff */
[----:B------:R-:W-:Y:S03]  /*4680*/  IMAD.MOV.U32 R96, RZ, RZ, 0x1 ;  /* 0x00000001ff607424 */ /* 0x000fe600078e00ff */
[----:B------:R-:W-:Y:S05]  /*4690*/  PLOP3.LUT P0, PT, PT, PT, UP0, 0x80, 0x8 ;  /* 0x000000000008781c */ /* 0x000fea0003f0f008 */
[----:B------:R-:W2:Y:S01]  /*46a0*/  @UP0 LDCU.64 UR10, c[0x0][0x888] ;  /* 0x00011100ff0a07ac */ /* 0x000ea20008000a00 */
[----:B------:R-:W-:Y:S07]  /*46b0*/  @UP0 UIMAD UR8, UR36, UR4, URZ ;  /* 0x00000004240802a4 */ /* 0x000fee000f8e02ff */
[----:B------:R-:W-:Y:S01]  /*46c0*/  @!P0 PRMT R96, R0, 0x7610, R96 ;  /* 0x0000761000608816 */ /* 0x000fe20000000060 */
[----:B--2---:R-:W-:Y:S03]  /*46d0*/  @UP0 UIMAD.WIDE UR10, UR8, 0x4, UR10 ;  /* 0x00000004080a08a5 */ /* 0x004fe6000f8e020a */
[----:B------:R-:W2:Y:S03]  /*46e0*/  @!UP0 LDCU UR8, c[0x0][0x880] ;  /* 0x00011000ff0887ac */ /* 0x000ea60008000800 */
[----:B------:R-:W-:Y:S01]  /*46f0*/  IMAD.U32 R8, RZ, RZ, UR10 ;  /* 0x0000000aff087e24 */ /* 0x000fe2000f8e00ff */
[----:B------:R-:W-:Y:S05]  /*4700*/  MOV R9, UR11 ;  /* 0x0000000b00097c02 */ /* 0x000fea0008000f00 */
[----:B-----5:R4:W5:Y:S02]  /*4710*/  @P0 LDG.E R49, desc[UR46][R8.64] ;  /* 0x0000002e08310981 */ /* 0x020964000c1e1900 */
[----:B--2-4-:R-:W-:Y:S07]  /*4720*/  @!P0 IMAD.U32 R49, RZ, RZ, UR8 ;  /* 0x00000008ff318e24 */ /* 0x014fee000f8e00ff */
.L_x_90:
[----:B-----5:R-:W-:Y:S01]  /*4730*/  @!P2 FSETP.EQ.AND P0, PT, R49, RZ, PT ;  /* 0x000000ff3100a20b */ /* 0x020fe20003f02000 */
[----:B------:R-:W-:Y:S01]  /*4740*/  @!UPT UIADD3 URZ, UPT, UPT, URZ, URZ, URZ ;  /* 0x000000fffffff290 */ /* 0x000fe2000fffe0ff */
[----:B------:R-:W-:Y:S11]  /*4750*/  @!P2 BRA `(.L_x_91) ;  /* 0x000000000014a947 */ /* 0x000ff60003800000 */
[----:B------:R-:W-:Y:S02]  /*4760*/  LOP3.LUT P2, RZ, R96, 0xff, RZ, 0xc0, !PT ;  /* 0x000000ff60ff7812 */ /* 0x000fe4000784c0ff */
[----:B------:R-:W-:Y:S04]  /*4770*/  PLOP3.LUT P0, PT, PT, PT, UP0, 0x80, 0x8 ;  /* 0x000000000008781c */ /* 0x000fe80003f0f008 */
[----:B------:R-:W-:Y:S07]  /*4780*/  PLOP3.LUT P0, PT, P0, PT, PT, 0x8, 0x80 ;  /* 0x000000000080781c */ /* 0x000fee000070e170 */
[----:B------:R-:W-:Y:S11]  /*4790*/  @P2 FSETP.EQ.AND P0, PT, R49, RZ, PT ;  /* 0x000000ff3100220b */ /* 0x000ff60003f02000 */
[----:B------:R-:W-:Y:S02]  /*47a0*/  @!UPT UIADD3 URZ, UPT, UPT, URZ, URZ, URZ ;  /* 0x000000fffffff290 */ /* 0x000fe4000fffe0ff */
.L_x_91:
[----:B------:R-:W4:Y:S01]  /*47b0*/  SYNCS.PHASECHK.TRANS64.TRYWAIT P2, [UR7+0x60], R14 ;  /* 0x0000600eff0075a7 */ /* 0x000f220008041107 */
[----:B------:R-:W-:Y:S04]  /*47c0*/  ELECT P4, URZ, PT ;  /* 0x0000000000ff782f */ /* 0x000fe80003880000 */
[----:B------:R-:W-:Y:S11]  /*47d0*/  PLOP3.LUT P4, PT, P0, P4, PT, 0xf2, 0x2f ;  /* 0x00000000002f781c */ /* 0x000ff60000789e72 */
[----:B------:R-:W-:Y:S02]  /*47e0*/  @!UPT UIADD3 URZ, UPT, UPT, URZ, URZ, URZ ;  /* 0x000000fffffff290 */ /* 0x000fe4000fffe0ff */
[----:B-1----:R-:W-:Y:S05]  /*47f0*/  @!P4 IADD3 R8, P0, PT, R30, 0x580, RZ ;  /* 0x000005801e08c810 */ /* 0x002fea0007f1e0ff */
[----:B--2---:R-:W-:Y:S01]  /*4800*/  @!P4 IMAD.X R2, RZ, RZ, R31, P0 ;  /* 0x000000ffff02c224 */ /* 0x004fe200000e061f */
[----:B----4-:R-:W-:Y:S07]  /*4810*/  @!P2 BRA `(.L_x_92) ;  /* 0x000000580034a947 */ /* 0x010fee0003800000 */
.L_x_176:
[----:B------:R-:W-:Y:S01]  /*4820*/  @!P4 R2UR UR9, R8 ;  /* 0x000000000809c2ca */ /* 0x000fe200000e0000 */
[----:B------:R-:W-:Y:S01]  /*4830*/  VOTEU.ALL UP1, P4 ;  /* 0x0000000000ff7886 */ /* 0x000fe20002020000 */
[----:B------:R-:W-:Y:S01]  /*4840*/  @!P4 R2UR UR8, R2 ;  /* 0x000000000208c2ca */ /* 0x000fe200000e0000 */
[----:B------:R-:W-:Y:S01]  /*4850*/  VOTEU.ALL UP2, P4 ;  /* 0x0000000000ff7886 */ /* 0x000fe20002040000 */
[----:B------:R-:W-:Y:S01]  /*4860*/  UMOV UR16, 0x0 ;  /* 0x0000000000107882 */ /* 0x000fe20000000000 */
[----:B------:R-:W-:Y:S01]  /*4870*/  UMOV UR17, 0x10000000 ;  /* 0x1000000000117882 */ /* 0x000fe20000000000 */
[----:B------:R-:W-:Y:S01]  /*4880*/  @!UP1 UIADD3 UR40, UPT, UPT, UR7, 0x200, URZ ;  /* 0x0000020007289890 */ /* 0x000fe2000fffe0ff */
[----:B-1----:R-:W-:Y:S01]  /*4890*/  @!P4 IMAD.MOV.U32 R0, RZ, RZ, 0x1000 ;  /* 0x00001000ff00c424 */ /* 0x002fe200078e00ff */
[----:B------:R-:W-:Y:S01]  /*48a0*/  UMOV UR44, UR36 ;  /* 0x00000024002c7c82 */ /* 0x000fe20008000000 */
[----:B------:R-:W-:Y:S01]  /*48b0*/  @!UP1 UIADD3 UR10, UPT, UPT, UR42, 0x80, URZ ;  /* 0x000000802a0a9890 */ /* 0x000fe2000fffe0ff */
[----:B------:R-:W-:Y:S01]  /*48c0*/  UMOV UR11, UR43 ;  /* 0x0000002b000b7c82 */ /* 0x000fe20008000000 */
[----:B------:R-:W-:Y:S02]  /*48d0*/  UMOV UR12, UR36 ;  /* 0x00000024000c7c82 */ /* 0x000fe40008000000 */
[----:B------:R-:W-:Y:S01]  /*48e0*/  IMAD.U32 R8, RZ, RZ, UR9 ;  /* 0x00000009ff087e24 */ /* 0x000fe2000f8e00ff */
[----:B------:R-:W-:Y:S01]  /*48f0*/  UMOV UR9, UR41 ;  /* 0x0000002900097c82 */ /* 0x000fe20008000000 */
[----:B------:R-:W-:Y:S01]  /*4900*/  IMAD.U32 R9, RZ, RZ, UR8 ;  /* 0x00000008ff097e24 */ /* 0x000fe2000f8e00ff */
[----:B------:R-:W-:Y:S02]  /*4910*/  @!UP1 UIADD3 UR8, UPT, UPT, UR7, 0xa00, URZ ;  /* 0x00000a0007089890 */ /* 0x000fe4000fffe0ff */
[----:B------:R-:W-:Y:S01]  /*4920*/  @!P4 R2UR UR18, R8 ;  /* 0x000000000812c2ca */ /* 0x000fe200000e0000 */
[----:B------:R-:W-:Y:S01]  /*4930*/  VOTEU.ALL UP1, P4 ;  /* 0x0000000000ff7886 */ /* 0x000fe20002020000 */
[----:B------:R-:W-:Y:S01]  /*4940*/  @!P4 R2UR UR19, R9 ;  /* 0x000000000913c2ca */ /* 0x000fe200000e0000 */
[----:B------:R-:W-:Y:S01]  /*4950*/  UPRMT UR14, UR37, 0x654, UR41 ;  /* 0x00000654250e7896 */ /* 0x000fe20008000029 */
[----:B------:R-:W-:Y:S05]  /*4960*/  @!P4 IADD3 R8, P0, PT, R30, 0x580, RZ ;  /* 0x000005801e08c810 */ /* 0x000fea0007f1e0ff */
[----:B------:R-:W-:Y:S06]  /*4970*/  @!P4 IMAD.X R2, RZ, RZ, R31, P0 ;  /* 0x000000ffff02c224 */ /* 0x000fec00000e061f */
[----:B------:R1:W-:Y:S01]  /*4980*/  @!UP2 UTMALDG.3D [UR40], [UR18], desc[UR16] ;  /* 0x000010281200a5b4 */ /* 0x0003e20008011000 */
[----:B------:R1:W-:Y:S01]  /*4990*/  @!UP1 UTMALDG.3D [UR8], [UR18], desc[UR16] ;  /* 0x00001008120095b4 */ /* 0x0003e20008011000 */
[----:B------:R1:W-:Y:S01]  /*49a0*/  @!P4 SYNCS.ARRIVE.TRANS64.RED.A0TR RZ, [UR7+0x40], R0 ;  /* 0x00004000ffffc9a7 */ /* 0x0003e20008300407 */
[----:B------:R-:W-:Y:S01]  /*49b0*/  SYNCS.ARRIVE.TRANS64.RED.A1T0 RZ, [UR14], RZ ;  /* 0x000000ffffff79a7 */ /* 0x000fe2000810040e */
[----:B------:R-:W2:Y:S02]  /*49c0*/  SYNCS.PHASECHK.TRANS64.TRYWAIT P2, [UR7+0x68], R14 ;  /* 0x0000680eff0075a7 */ /* 0x000ea40008041107 */
[----:B-12---:R-:W-:Y:S05]  /*49d0*/  @!P2 BRA `(.L_x_93) ;  /* 0x0000005400dca947 */ /* 0x006fea0003800000 */
.L_x_178:
        /* <DEDUP_REMOVED lines=8> */
[----:B------:R-:W-:Y:S01]  /*4a60*/  @!UP1 UIADD3 UR32, UPT, UPT, UR7, 0x1200, URZ ;  /* 0x0000120007209890 */ /* 0x000fe2000fffe0ff */
[----:B------:R-:W-:Y:S01]  /*4a70*/  UMOV UR35, UR43 ;  /* 0x0000002b00237c82 */ /* 0x000fe20008000000 */
[----:B------:R-:W-:Y:S03]  /*4a80*/  @!UP1 UIADD3 UR10, UPT, UPT, UR42, 0xa0, URZ ;  /* 0x000000a02a0a9890 */ /* 0x000fe6000fffe0ff */
[----:B------:R-:W-:Y:S01]  /*4a90*/  IMAD.U32 R8, RZ, RZ, UR9 ;  /* 0x00000009ff087e24 */ /* 0x000fe2000f8e00ff */
[----:B------:R-:W-:Y:S01]  /*4aa0*/  UMOV UR9, UR33 ;  /* 0x0000002100097c82 */ /* 0x000fe20008000000 */
[----:B------:R-:W-:Y:S01]  /*4ab0*/  IMAD.U32 R9, RZ, RZ, UR8 ;  /* 0x00000008ff097e24 */ /* 0x000fe2000f8e00ff */
[----:B------:R-:W-:Y:S02]  /*4ac0*/  @!UP1 UIADD3 UR8, UPT, UPT, UR7, 0x1a00, URZ ;  /* 0x00001a0007089890 */ /* 0x000fe4000fffe0ff */
[----:B------:R-:W-:Y:S01]  /*4ad0*/  @!P4 R2UR UR18, R8 ;  /* 0x000000000812c2ca */ /* 0x000fe200000e0000 */
[----:B------:R-:W-:Y:S01]  /*4ae0*/  VOTEU.ALL UP1, P4 ;  /* 0x0000000000ff7886 */ /* 0x000fe20002020000 */
[----:B------:R-:W-:Y:S01]  /*4af0*/  @!P4 R2UR UR19, R9 ;  /* 0x000000000913c2ca */ /* 0x000fe200000e0000 */
[----:B------:R-:W-:Y:S01]  /*4b00*/  UMOV UR11, UR43 ;  /* 0x0000002b000b7c82 */ /* 0x000fe20008000000 */
[----:B------:R-:W-:Y:S01]  /*4b10*/  UMOV UR12, UR36 ;  /* 0x00000024000c7c82 */ /* 0x000fe20008000000 */
[----:B------:R-:W-:Y:S01]  /*4b20*/  UPRMT UR14, UR37, 0x654, UR33 ;  /* 0x00000654250e7896 */ /* 0x000fe20008000021 */
[----:B------:R-:W-:Y:S05]  /*4b30*/  @!P4 IADD3 R8, P0, PT, R30, 0x580, RZ ;  /* 0x000005801e08c810 */ /* 0x000fea0007f1e0ff */
[----:B------:R-:W-:Y:S04]  /*4b40*/  @!P4 IMAD.X R2, RZ, RZ, R31, P0 ;  /* 0x000000ffff02c224 */ /* 0x000fe800000e061f */
[----:B------:R1:W-:Y:S01]  /*4b50*/  @!UP2 UTMALDG.3D [UR32], [UR18], desc[UR16] ;  /* 0x000010201200a5b4 */ /* 0x0003e20008011000 */
[----:B------:R1:W-:Y:S01]  /*4b60*/  @!UP1 UTMALDG.3D [UR8], [UR18], desc[UR16] ;  /* 0x00001008120095b4 */ /* 0x0003e20008011000 */
[----:B------:R1:W-:Y:S01]  /*4b70*/  @!P4 SYNCS.ARRIVE.TRANS64.RED.A0TR RZ, [UR7+0x48], R0 ;  /* 0x00004800ffffc9a7 */ /* 0x0003e20008300407 */
[----:B------:R-:W-:Y:S01]  /*4b80*/  SYNCS.ARRIVE.TRANS64.RED.A1T0 RZ, [UR14], RZ ;  /* 0x000000ffffff79a7 */ /* 0x000fe2000810040e */
[----:B------:R-:W2:Y:S02]  /*4b90*/  SYNCS.PHASECHK.TRANS64.TRYWAIT P2, [UR7+0x70], R14 ;  /* 0x0000700eff0075a7 */ /* 0x000ea40008041107 */
[----:B-12---:R-:W-:Y:S05]  /*4ba0*/  @!P2 BRA `(.L_x_94) ;  /* 0x000000540080a947 */ /* 0x006fea0003800000 */
.L_x_180:
[----:B------:R-:W2:Y:S01]  /*4bb0*/  LDC.64 R12, c[0x0][0xb18] ;  /* 0x0002c600ff0c7b82 */ /* 0x000ea20000000a00 */
[----:B------:R-:W-:Y:S01]  /*4bc0*/  @!P4 R2UR UR8, R2 ;  /* 0x000000000208c2ca */ /* 0x000fe200000e0000 */
[----:B------:R-:W-:Y:S01]  /*4bd0*/  VOTEU.ALL UP1, P4 ;  /* 0x0000000000ff7886 */ /* 0x000fe20002020000 */
[----:B------:R-:W-:Y:S01]  /*4be0*/  @!P4 R2UR UR9, R8 ;  /* 0x000000000809c2ca */ /* 0x000fe200000e0000 */
[----:B------:R-:W-:Y:S01]  /*4bf0*/  VOTEU.ALL UP2, P4 ;  /* 0x0000000000ff7886 */ /* 0x000fe20002040000 */
[----:B------:R-:W-:Y:S03]  /*4c00*/  UMOV UR16, 0x0 ;  /* 0x0000000000107882 */ /* 0x000fe60000000000 */
[----:B------:R-:W4:Y:S01]  /*4c10*/  @!P1 LDC R2, c[0x0][0xb0c] ;  /* 0x0002c300ff029b82 */ /* 0x000f220000000800 */
[----:B------:R-:W-:Y:S01]  /*4c20*/  @!UP1 UIADD3 UR26, UPT, UPT, UR42, 0x40, URZ ;  /* 0x000000402a1a9890 */ /* 0x000fe2000fffe0ff */
[----:B-1----:R-:W-:Y:S01]  /*4c30*/  @!P4 IMAD.MOV.U32 R0, RZ, RZ, 0x1000 ;  /* 0x00001000ff00c424 */ /* 0x002fe200078e00ff */
[----:B------:R-:W-:Y:S01]  /*4c40*/  @!UP1 UIADD3 UR24, UPT, UPT, UR7, 0x2200, URZ ;  /* 0x0000220007189890 */ /* 0x000fe2000fffe0ff */
[----:B------:R-:W-:Y:S01]  /*4c50*/  @P3 SHF.R.U32.HI R26, RZ, 0x10, R21 ;  /* 0x00000010ff1a3819 */ /* 0x000fe20000011615 */
[----:B------:R-:W-:Y:S01]  /*4c60*/  UMOV UR17, 0x10000000 ;  /* 0x1000000000117882 */ /* 0x000fe20000000000 */
[----:B------:R-:W-:Y:S01]  /*4c70*/  UMOV UR27, UR43 ;  /* 0x0000002b001b7c82 */ /* 0x000fe20008000000 */
[----:B------:R-:W-:Y:S01]  /*4c80*/  UMOV UR28, UR36 ;  /* 0x00000024001c7c82 */ /* 0x000fe20008000000 */
[----:B------:R-:W-:Y:S01]  /*4c90*/  IMAD.U32 R9, RZ, RZ, UR8 ;  /* 0x00000008ff097e24 */ /* 0x000fe2000f8e00ff */
[----:B------:R-:W-:Y:S01]  /*4ca0*/  @!UP1 UIADD3 UR10, UPT, UPT, UR42, 0xc0, URZ ;  /* 0x000000c02a0a9890 */ /* 0x000fe2000fffe0ff */
[----:B------:R-:W-:Y:S01]  /*4cb0*/  IMAD.U32 R8, RZ, RZ, UR9 ;  /* 0x00000009ff087e24 */ /* 0x000fe2000f8e00ff */
[----:B------:R-:W-:Y:S01]  /*4cc0*/  @!UP1 UIADD3 UR8, UPT, UPT, UR7, 0x2a00, URZ ;  /* 0x00002a0007089890 */ /* 0x000fe2000fffe0ff */
[----:B------:R-:W-:Y:S01]  /*4cd0*/  VIADD R28, R28, 0x1 ;  /* 0x000000011c1c7836 */ /* 0x000fe20000000000 */
[----:B------:R-:W-:Y:S01]  /*4ce0*/  @!P4 R2UR UR19, R9 ;  /* 0x000000000913c2ca */ /* 0x000fe200000e0000 */
[----:B------:R-:W-:Y:S01]  /*4cf0*/  VOTEU.ALL UP1, P4 ;  /* 0x0000000000ff7886 */ /* 0x000fe20002020000 */
[----:B------:R-:W-:Y:S01]  /*4d00*/  @!P4 R2UR UR18, R8 ;  /* 0x000000000812c2ca */ /* 0x000fe200000e0000 */
[----:B------:R-:W-:Y:S01]  /*4d10*/  UMOV UR9, UR25 ;  /* 0x0000001900097c82 */ /* 0x000fe20008000000 */
[----:B------:R-:W1:Y:S01]  /*4d20*/  LDC.64 R8, c[0x0][0xb10] ;  /* 0x0002c400ff087b82 */ /* 0x000e620000000a00 */
[----:B------:R-:W-:Y:S01]  /*4d30*/  UMOV UR11, UR43 ;  /* 0x0000002b000b7c82 */ /* 0x000fe20008000000 */
[----:B------:R-:W-:Y:S01]  /*4d40*/  UMOV UR12, UR36 ;  /* 0x00000024000c7c82 */ /* 0x000fe20008000000 */
[----:B------:R-:W-:Y:S08]  /*4d50*/  UPRMT UR14, UR37, 0x654, UR25 ;  /* 0x00000654250e7896 */ /* 0x000ff00008000019 */
[----:B------:R1:W-:Y:S01]  /*4d60*/  @!UP2 UTMALDG.3D [UR24], [UR18], desc[UR16] ;  /* 0x000010181200a5b4 */ /* 0x0003e20008011000 */
[----:B------:R1:W-:Y:S01]  /*4d70*/  @!UP1 UTMALDG.3D [UR8], [UR18], desc[UR16] ;  /* 0x00001008120095b4 */ /* 0x0003e20008011000 */
[----:B------:R5:W-:Y:S01]  /*4d80*/  @!P4 SYNCS.ARRIVE.TRANS64.RED.A0TR RZ, [UR7+0x50], R0 ;  /* 0x00005000ffffc9a7 */ /* 0x000be20008300407 */
[C---:B-1----:R-:W-:Y:S01]  /*4d90*/  @!P1 IMAD.HI.U32 R8, R11.reuse, R8, RZ ;  /* 0x000000080b089227 */ /* 0x042fe200078e00ff */
[----:B--2---:R-:W-:Y:S02]  /*4da0*/  @!P1 ISETP.NE.AND P0, PT, R12, 0x1, PT ;  /* 0x000000010c00980c */ /* 0x004fe40003f05270 */
[----:B----4-:R-:W-:Y:S01]  /*4db0*/  @!P1 ISETP.NE.AND P2, PT, R2, 0x1, PT ;  /* 0x000000010200980c */ /* 0x010fe20003f45270 */
[C---:B------:R-:W-:Y:S01]  /*4dc0*/  @!P1 IMAD.HI.U32 R13, R10.reuse, R13, RZ ;  /* 0x0000000d0a0d9227 */ /* 0x040fe200078e00ff */
[----:B------:R-:W-:Y:S04]  /*4dd0*/  @!P1 SHF.R.U32.HI R8, RZ, R9, R8 ;  /* 0x00000009ff089219 */ /* 0x000fe80000011608 */
[----:B------:R-:W-:Y:S01]  /*4de0*/  @!P1 SEL R8, R11, R8, !P2 ;  /* 0x000000080b089207 */ /* 0x000fe20005000000 */
[----:B------:R-:W-:Y:S01]  /*4df0*/  SYNCS.ARRIVE.TRANS64.RED.A1T0 RZ, [UR14], RZ ;  /* 0x000000ffffff79a7 */ /* 0x000fe2000810040e */
[----:B------:R-:W1:Y:S01]  /*4e00*/  SYNCS.PHASECHK.TRANS64.TRYWAIT P5, [UR7+0x78], R14 ;  /* 0x0000780eff0075a7 */ /* 0x000e6200080a1107 */
[----:B-----5:R-:W2:Y:S02]  /*4e10*/  @!P1 LDC R0, c[0x0][0xb20] ;  /* 0x0002c800ff009b82 */ /* 0x020ea40000000800 */
[----:B--2---:R-:W-:Y:S04]  /*4e20*/  @!P1 SHF.R.U32.HI R0, RZ, R0, R13 ;  /* 0x00000000ff009219 */ /* 0x004fe8000001160d */
[----:B------:R-:W-:Y:S05]  /*4e30*/  @!P1 SEL R9, R10, R0, !P0 ;  /* 0x000000000a099207 */ /* 0x000fea0004000000 */
[----:B------:R-:W-:Y:S02]  /*4e40*/  @!P1 IMAD.IADD R0, R9, 0x1, -R8 ;  /* 0x0000000109009824 */ /* 0x000fe400078e0a08 */
[----:B------:R-:W-:Y:S02]  /*4e50*/  @!P1 IMAD.IADD R8, R8, 0x1, -R9 ;  /* 0x0000000108089824 */ /* 0x000fe400078e0a09 */
[----:B------:R-:W-:Y:S02]  /*4e60*/  @!P1 IMAD R11, R0, R2, R11 ;  /* 0x00000002000b9224 */ /* 0x000fe400078e020b */
[----:B------:R-:W-:Y:S01]  /*4e70*/  @!P1 IMAD R10, R8, R12, R10 ;  /* 0x0000000c080a9224 */ /* 0x000fe200078e020a */
[----:B-1----:R-:W-:Y:S06]  /*4e80*/  @!P5 BRA `(.L_x_95) ;  /* 0x0000005000e0d947 */ /* 0x002fec0003800000 */
.L_x_182:
[----:B------:R-:W-:Y:S01]  /*4e90*/  @!P4 IADD3 R2, P0, PT, R30, 0x580, RZ ;  /* 0x000005801e02c810 */ /* 0x000fe20007f1e0ff */
[----:B------:R-:W-:Y:S01]  /*4ea0*/  VOTEU.ALL UP1, P4 ;  /* 0x0000000000ff7886 */ /* 0x000fe20002020000 */
[----:B------:R-:W-:Y:S01]  /*4eb0*/  VOTEU.ALL UP2, P4 ;  /* 0x0000000000ff7886 */ /* 0x000fe20002040000 */
[----:B------:R-:W-:Y:S01]  /*4ec0*/  UMOV UR14, 0x0 ;  /* 0x00000000000e7882 */ /* 0x000fe20000000000 */
[----:B------:R-:W-:Y:S01]  /*4ed0*/  @!P4 R2UR UR9, R2 ;  /* 0x000000000209c2ca */ /* 0x000fe200000e0000 */
[----:B-1----:R-:W-:Y:S01]  /*4ee0*/  @!P4 IMAD.X R0, RZ, RZ, R31, P0 ;  /* 0x000000ffff00c224 */ /* 0x002fe200000e061f */
[----:B------:R-:W-:Y:S01]  /*4ef0*/  @!UP1 UIADD3 UR17, UPT, UPT, UR7, 0x58, URZ ;  /* 0x0000005807119890 */ /* 0x000fe2000fffe0ff */
[----:B------:R-:W-:Y:S01]  /*4f00*/  ISETP.NE.AND P0, PT, R28, 0x2, PT ;  /* 0x000000021c00780c */ /* 0x000fe20003f05270 */
[----:B------:R-:W-:Y:S01]  /*4f10*/  @!UP1 UIADD3 UR18, UPT, UPT, UR42, 0x60, URZ ;  /* 0x000000602a129890 */ /* 0x000fe2000fffe0ff */
[----:B------:R-:W-:Y:S01]  /*4f20*/  LOP3.LUT R29, R29, 0x1, RZ, 0x3c, !PT ;  /* 0x000000011d1d7812 */ /* 0x000fe200078e3cff */
[----:B------:R-:W-:Y:S01]  /*4f30*/  @!UP1 UIADD3 UR16, UPT, UPT, UR7, 0x3200, URZ ;  /* 0x0000320007109890 */ /* 0x000fe2000fffe0ff */
[----:B------:R-:W-:Y:S01]  /*4f40*/  @!P4 R2UR UR8, R0 ;  /* 0x000000000008c2ca */ /* 0x000fe200000e0000 */
[----:B------:R-:W-:Y:S01]  /*4f50*/  UMOV UR15, 0x10000000 ;  /* 0x10000000000f7882 */ /* 0x000fe20000000000 */
[----:B------:R-:W-:Y:S01]  /*4f60*/  UMOV UR19, UR43 ;  /* 0x0000002b00137c82 */ /* 0x000fe20008000000 */
[----:B------:R-:W-:Y:S01]  /*4f70*/  UMOV UR20, UR36 ;  /* 0x0000002400147c82 */ /* 0x000fe20008000000 */
[----:B------:R-:W-:Y:S01]  /*4f80*/  @!UP1 UIADD3 UR10, UPT, UPT, UR42, 0xe0, URZ ;  /* 0x000000e02a0a9890 */ /* 0x000fe2000fffe0ff */
[----:B------:R-:W-:Y:S01]  /*4f90*/  SEL R0, RZ, 0x1, P0 ;  /* 0x00000001ff007807 */ /* 0x000fe20000000000 */
[----:B------:R-:W-:Y:S01]  /*4fa0*/  IMAD.U32 R8, RZ, RZ, UR9 ;  /* 0x00000009ff087e24 */ /* 0x000fe2000f8e00ff */
[----:B------:R-:W-:Y:S01]  /*4fb0*/  UMOV UR11, UR43 ;  /* 0x0000002b000b7c82 */ /* 0x000fe20008000000 */
[----:B------:R-:W-:Y:S01]  /*4fc0*/  UMOV UR12, UR36 ;  /* 0x00000024000c7c82 */ /* 0x000fe20008000000 */
[----:B------:R-:W-:Y:S01]  /*4fd0*/  UMOV UR9, UR17 ;  /* 0x0000001100097c82 */ /* 0x000fe20008000000 */
[----:B------:R-:W-:Y:S01]  /*4fe0*/  @P3 R2UR UR36, R26 ;  /* 0x000000001a2432ca */ /* 0x000fe200000e0000 */
[----:B------:R-:W-:Y:S01]  /*4ff0*/  IMAD.IADD R15, R10, 0x1, R94 ;  /* 0x000000010a0f7824 */ /* 0x000fe200078e025e */
[----:B------:R-:W-:Y:S01]  /*5000*/  @!P4 R2UR UR22, R8 ;  /* 0x000000000816c2ca */ /* 0x000fe200000e0000 */
[----:B------:R-:W-:Y:S01]  /*5010*/  IMAD.U32 R9, RZ, RZ, UR8 ;  /* 0x00000008ff097e24 */ /* 0x000fe2000f8e00ff */
[----:B------:R-:W-:Y:S01]  /*5020*/  @!UP1 UIADD3 UR8, UPT, UPT, UR7, 0x3a00, URZ ;  /* 0x00003a0007089890 */ /* 0x000fe2000fffe0ff */
[----:B------:R-:W-:Y:S01]  /*5030*/  LOP3.LUT R27, R27, R0, RZ, 0x3c, !PT ;  /* 0x000000001b1b7212 */ /* 0x000fe200078e3cff */
[----:B------:R-:W-:Y:S01]  /*5040*/  VOTEU.ALL UP1, P4 ;  /* 0x0000000000ff7886 */ /* 0x000fe20002020000 */
[----:B------:R-:W-:Y:S01]  /*5050*/  IMAD.IADD R14, R11, 0x1, R95 ;  /* 0x000000010b0e7824 */ /* 0x000fe200078e025f */
[----:B------:R-:W-:Y:S02]  /*5060*/  @!P4 R2UR UR23, R9 ;  /* 0x000000000917c2ca */ /* 0x000fe400000e0000 */
[----:B------:R-:W-:Y:S11]  /*5070*/  SEL R28, R28, RZ, P0 ;  /* 0x000000ff1c1c7207 */ /* 0x000ff60000000000 */
[----:B------:R2:W-:Y:S01]  /*5080*/  @!UP2 UTMALDG.3D [UR16], [UR22], desc[UR14] ;  /* 0x00000e101600a5b4 */ /* 0x0005e20008011000 */
[----:B------:R2:W-:Y:S01]  /*5090*/  @!UP1 UTMALDG.3D [UR8], [UR22], desc[UR14] ;  /* 0x00000e08160095b4 */ /* 0x0005e20008011000 */
[----:B------:R2:W-:Y:S01]  /*50a0*/  @!P4 SYNCS.ARRIVE.TRANS64.RED.A0TR RZ, [UR7+0x58], R25 ;  /* 0x00005819ffffc9a7 */ /* 0x0005e20008300407 */
[----:B------:R-:W-:Y:S01]  /*50b0*/  UPLOP3.LUT UP1, UPT, UPT, UPT, UPT, 0x80, 0x8 ;  /* 0x000000000008789c */ /* 0x000fe20003f2f070 */
[----:B------:R-:W-:Y:S01]  /*50c0*/  SYNCS.ARRIVE.TRANS64.RED.A1T0 RZ, [UR13], RZ ;  /* 0x000000ffffff79a7 */ /* 0x000fe2000810040d */
[----:B------:R-:W-:Y:S09]  /*50d0*/  @P3 BRA `(.L_x_96) ;  /* 0xfffffff000343947 */ /* 0x000ff2000383ffff */
[----:B------:R-:W-:-:S04]  /*50e0*/  SHF.L.U32 R2, R29, 0x1f, RZ ;  /* 0x0000001f1d027819 */ /* 0x000fc800000006ff */
[----:B------:R-:W1:Y:S02]  /*50f0*/  SYNCS.PHASECHK.TRANS64.TRYWAIT P0, [UR7+0x60], R2 ;  /* 0x00006002ff0075a7 */ /* 0x000e640008001107 */
[----:B-1----:R-:W-:Y:S05]  /*5100*/  @!P0 BRA `(.L_x_97) ;  /* 0x0000005000588947 */ /* 0x002fea0003800000 */
.L_x_184:
[----:B------:R-:W4:Y:S02]  /*5110*/  SYNCS.PHASECHK.TRANS64.TRYWAIT P0, [UR7+0x68], R2 ;  /* 0x00006802ff0075a7 */ /* 0x000f240008001107 */
[----:B----4-:R-:W-:Y:S05]  /*5120*/  @!P0 BRA `(.L_x_98) ;  /* 0x0000005000688947 */ /* 0x010fea0003800000 */
.L_x_186:
[----:B------:R-:W4:Y:S02]  /*5130*/  SYNCS.PHASECHK.TRANS64.TRYWAIT P0, [UR7+0x70], R2 ;  /* 0x00007002ff0075a7 */ /* 0x000f240008001107 */
[----:B----4-:R-:W-:Y:S05]  /*5140*/  @!P0 BRA `(.L_x_99) ;  /* 0x0000005000788947 */ /* 0x010fea0003800000 */
.L_x_188:
[----:B-1----:R-:W-:-:S07]  /*5150*/  MOV R0, UR7 ;  /* 0x0000000700007c02 */ /* 0x002fce0008000f00 */
.L_x_100:
[----:B-1----:R-:W-:-:S04]  /*5160*/  SHF.L.U32 R2, R29, 0x1f, RZ ;  /* 0x0000001f1d027819 */ /* 0x002fc800000006ff */
[----:B------:R1:W4:Y:S03]  /*5170*/  SYNCS.PHASECHK.TRANS64.TRYWAIT P0, [R0+URZ+0x78], R2 ;  /* 0x00007802000075a7 */ /* 0x00032600080011ff */
[----:B----4-:R-:W-:Y:S05]  /*5180*/  @!P0 NANOSLEEP.SYNCS 0x989680 ;  /* 0x009896800000895d */ /* 0x010fea0003900000 */
[----:B------:R-:W4:Y:S02]  /*5190*/  @!P0 SYNCS.PHASECHK.TRANS64 P0, [R0+URZ+0x78], R2 ;  /* 0x00007802000085a7 */ /* 0x000f2400080010ff */
[----:B--2-4-:R-:W-:Y:S05]  /*51a0*/  @P0 EXIT ;  /* 0x000000000000094d */ /* 0x014fea0003800000 */
[----:B------:R-:W-:Y:S05]  /*51b0*/  BRA `(.L_x_100) ;  /* 0xfffffffc00e87947 */ /* 0x000fea000383ffff */
.L_x_85:
[----:B------:R-:W-:-:S06]  /*51c0*/  UISETP.GE.AND UP1, UPT, UR10, 0x4, UPT ;  /* 0x000000040a00788c */ /* 0x000fcc000bf26270 */
[----:B------:R-:W-:-:S13]  /*51d0*/  PLOP3.LUT P0, PT, PT, PT, UP1, 0x80, 0x8 ;  /* 0x000000000008781c */ /* 0x000fda0003f0f018 */
[----:B------:R-:W-:Y:S05]  /*51e0*/  @!P0 EXIT ;  /* 0x000000000000894d */ /* 0x000fea0003800000 */
[----:B------:R-:W-:Y:S01]  /*51f0*/  BAR.SYNC.DEFER_BLOCKING 0x6, 0xa0 ;  /* 0x0182800000007b1d */ /* 0x000fe20000010000 */
[C---:B------:R-:W-:Y:S01]  /*5200*/  IMAD.SHL.U32 R101, R109.reuse, 0x20, RZ ;  /* 0x000000206d657824 */ /* 0x040fe200078e00ff */
[----:B------:R-:W-:Y:S01]  /*5210*/  CS2R R106, SRZ ;  /* 0x00000000006a7805 */ /* 0x000fe2000001ff00 */
[C---:B------:R-:W-:Y:S01]  /*5220*/  IMAD.SHL.U32 R2, R109.reuse, 0x4, RZ ;  /* 0x000000046d027824 */ /* 0x040fe200078e00ff */
[----:B------:R-:W-:Y:S01]  /*5230*/  CS2R R104, SRZ ;  /* 0x0000000000687805 */ /* 0x000fe2000001ff00 */
[----:B------:R-:W-:Y:S01]  /*5240*/  IMAD.U32 R46, R109, 0x10000, RZ ;  /* 0x000100006d2e7824 */ /* 0x000fe200078e00ff */
[----:B------:R-:W-:Y:S02]  /*5250*/  UMOV UR49, 0x400 ;  /* 0x0000040000317882 */ /* 0x000fe40000000000 */
[----:B------:R-:W1:Y:S01]  /*5260*/  LDC R99, c[0x0][0x370] ;  /* 0x0000dc00ff637b82 */ /* 0x000e620000000800 */
[----:B------:R-:W-:Y:S01]  /*5270*/  ULEA UR49, UR37, UR49, 0x18 ;  /* 0x0000003125317291 */ /* 0x000fe2000f8ec0ff */
[C---:B------:R-:W-:Y:S01]  /*5280*/  LOP3.LUT R3, R101.reuse, 0x80, RZ, 0xc0, !PT ;  /* 0x0000008065037812 */ /* 0x040fe200078ec0ff */
[C---:B------:R-:W-:Y:S01]  /*5290*/  IMAD.SHL.U32 R4, R102.reuse, 0x400, RZ ;  /* 0x0000040066047824 */ /* 0x040fe200078e00ff */
[----:B------:R-:W-:Y:S01]  /*52a0*/  LOP3.LUT R100, R101, 0xb60, RZ, 0xc0, !PT ;  /* 0x00000b6065647812 */ /* 0x000fe200078ec0ff */
[----:B------:R-:W-:Y:S01]  /*52b0*/  UIADD3 UR4, UPT, UPT, UR49, 0x4200, URZ ;  /* 0x0000420031047890 */ /* 0x000fe2000fffe0ff */
[----:B------:R-:W-:Y:S01]  /*52c0*/  LOP3.LUT R2, R3, 0x10, R2, 0xf8, !PT ;  /* 0x0000001003027812 */ /* 0x000fe200078ef802 */
[----:B------:R-:W-:Y:S01]  /*52d0*/  IMAD.SHL.U32 R3, R102, 0x200000, RZ ;  /* 0x0020000066037824 */ /* 0x000fe200078e00ff */
[----:B------:R-:W2:Y:S01]  /*52e0*/  LDC R42, c[0x0][0xb0c] ;  /* 0x0002c300ff2a7b82 */ /* 0x000ea20000000800 */
[----:B------:R-:W-:Y:S01]  /*52f0*/  LOP3.LUT R100, R100, 0x400, R4, 0xf8, !PT ;  /* 0x0000040064647812 */ /* 0x000fe200078ef804 */
[----:B------:R-:W-:Y:S01]  /*5300*/  IMAD.MOV.U32 R45, RZ, RZ, RZ ;  /* 0x000000ffff2d7224 */ /* 0x000fe200078e00ff */
[----:B------:R-:W-:Y:S01]  /*5310*/  LOP3.LUT P0, RZ, R101, 0x80, RZ, 0xc0, !PT ;  /* 0x0000008065ff7812 */ /* 0x000fe2000780c0ff */
[----:B------:R-:W-:Y:S01]  /*5320*/  IMAD.MOV.U32 R112, RZ, RZ, RZ ;  /* 0x000000ffff707224 */ /* 0x000fe200078e00ff */
[----:B------:R-:W-:Y:S01]  /*5330*/  LOP3.LUT R3, R3, 0x200000, RZ, 0xc0, !PT ;  /* 0x0020000003037812 */ /* 0x000fe200078ec0ff */
[----:B------:R-:W-:Y:S01]  /*5340*/  IMAD.U32 R108, RZ, RZ, UR4 ;  /* 0x00000004ff6c7e24 */ /* 0x000fe2000f8e00ff */
[----:B------:R-:W-:Y:S01]  /*5350*/  LOP3.LUT R100, R100, R2, RZ, 0xfc, !PT ;  /* 0x0000000264647212 */ /* 0x000fe200078efcff */
[----:B------:R-:W3:Y:S01]  /*5360*/  LDC R97, c[0x0][0xb20] ;  /* 0x0002c800ff617b82 */ /* 0x000ee20000000800 */
[----:B------:R-:W4:Y:S01]  /*5370*/  LDS R0, [UR49+0x140] ;  /* 0x00014031ff007984 */ /* 0x000f220008000800 */
[----:B------:R-:W-:Y:S01]  /*5380*/  LOP3.LUT R46, R3, 0x400000, R46, 0xf8, !PT ;  /* 0x00400000032e7812 */ /* 0x000fe200078ef82e */
[----:B------:R-:W1:Y:S01]  /*5390*/  LDCU.64 UR52, c[0x0][0x348] ;  /* 0x00006900ff3477ac */ /* 0x000e620008000a00 */
[----:B------:R-:W-:-:S02]  /*53a0*/  P2R R2, PR, RZ, 0x1 ;  /* 0x00000001ff027803 */ /* 0x000fc40000000000 */
[----:B------:R-:W-:Y:S01]  /*53b0*/  LOP3.LUT R109, R109, 0x60, RZ, 0xc0, !PT ;  /* 0x000000606d6d7812 */ /* 0x000fe200078ec0ff */
[----:B------:R-:W1:Y:S01]  /*53c0*/  LDCU.64 UR38, c[0x0][0x888] ;  /* 0x00011100ff2677ac */ /* 0x000e620008000a00 */
[----:B------:R-:W1:Y:S01]  /*53d0*/  LDC R41, c[0x0][0xb30] ;  /* 0x0002cc00ff297b82 */ /* 0x000e620000000800 */
[----:B------:R-:W1:Y:S01]  /*53e0*/  LDCU.64 UR44, c[0x0][0x890] ;  /* 0x00011200ff2c77ac */ /* 0x000e620008000a00 */
[----:B------:R-:W-:-:S06]  /*53f0*/  UIADD3 UR48, UPT, UPT, UR49, 0x200, URZ ;  /* 0x0000020031307890 */ /* 0x000fcc000fffe0ff */
[----:B------:R-:W1:Y:S08]  /*5400*/  LDC.64 R92, c[0x0][0xb10] ;  /* 0x0002c400ff5c7b82 */ /* 0x000e700000000a00 */
[----:B------:R-:W1:Y:S08]  /*5410*/  LDC.64 R38, c[0x0][0xb18] ;  /* 0x0002c600ff267b82 */ /* 0x000e700000000a00 */
[----:B------:R-:W1:Y:S08]  /*5420*/  LDC.64 R36, c[0x0][0xb28] ;  /* 0x0002ca00ff247b82 */ /* 0x000e700000000a00 */
[----:B------:R-:W1:Y:S01]  /*5430*/  LDC.64 R90, c[0x0][0x8b0] ;  /* 0x00022c00ff5a7b82 */ /* 0x000e620000000a00 */
[----:B----4-:R-:W-:-:S07]  /*5440*/  IMAD.IADD R46, R0, 0x1, R46 ;  /* 0x00000001002e7824 */ /* 0x010fce00078e022e */
[----:B------:R-:W4:Y:S08]  /*5450*/  LDC.64 R88, c[0x0][0x8a8] ;  /* 0x00022a00ff587b82 */ /* 0x000f300000000a00 */
[----:B--23--:R-:W1:Y:S02]  /*5460*/  LDC R98, c[0x0][0x374] ;  /* 0x0000dd00ff627b82 */ /* 0x00ce640000000800 */
.L_x_142:
[----:B------:R-:W-:Y:S02]  /*5470*/  LEA R0, R112, UR49, 0x3 ;  /* 0x0000003170007c11 */ /* 0x000fe4000f8e18ff */
[----:B------:R-:W-:Y:S02]  /*5480*/  SHF.L.U32 R2, R106, 0x1f, RZ ;  /* 0x0000001f6a027819 */ /* 0x000fe400000006ff */
[----:B------:R-:W-:Y:S02]  /*5490*/  LEA R16, R112, UR49, 0x4 ;  /* 0x0000003170107c11 */ /* 0x000fe4000f8e20ff */
[----:B------:R-:W2:Y:S02]  /*54a0*/  SYNCS.PHASECHK.TRANS64.TRYWAIT P0, [R0+URZ+0x90], R2 ;  /* 0x00009002000075a7 */ /* 0x000ea400080011ff */
[----:B-12---:R-:W-:Y:S05]  /*54b0*/  @!P0 BRA `(.L_x_101) ;  /* 0x0000004c00b48947 */ /* 0x006fea0003800000 */
.L_x_189:
[----:B------:R-:W3:Y:S01]  /*54c0*/  LDC.64 R10, c[0x0][0xb10] ;  /* 0x0002c400ff0a7b82 */ /* 0x000ee20000000a00 */
[----:B------:R-:W4:Y:S01]  /*54d0*/  LDS.128 R16, [R16+0x120] ;  /* 0x0001200010107984 */ /* 0x000f220000000c00 */
[----:B-1----:R-:W-:Y:S01]  /*54e0*/  ISETP.NE.AND P1, PT, R41, 0x1, PT ;  /* 0x000000012900780c */ /* 0x002fe20003f25270 */
[----:B--2---:R-:W-:Y:S01]  /*54f0*/  VIADD R0, R0, 0xa0 ;  /* 0x000000a000007836 */ /* 0x004fe20000000000 */
[----:B------:R-:W-:Y:S04]  /*5500*/  ISETP.GE.AND P0, PT, R40, 0x1, PT ;  /* 0x000000012800780c */ /* 0x000fe80003f06270 */
[----:B------:R-:W1:Y:S01]  /*5510*/  LDC.64 R8, c[0x0][0xb18] ;  /* 0x0002c600ff087b82 */ /* 0x000e620000000a00 */
[----:B------:R-:W-:Y:S01]  /*5520*/  PRMT R0, RZ, 0x654, R0 ;  /* 0x00000654ff007816 */ /* 0x000fe20000000000 */
[----:B------:R-:W-:Y:S01]  /*5530*/  @!PT LDS RZ, [RZ] ;  /* 0x00000000fffff984 */ /* 0x000fe20000000800 */
[----:B------:R-:W-:Y:S01]  /*5540*/  @!PT LDS RZ, [RZ] ;  /* 0x00000000fffff984 */ /* 0x000fe20000000800 */
[----:B------:R-:W-:Y:S01]  /*5550*/  @!PT LDS RZ, [RZ] ;  /* 0x00000000fffff984 */ /* 0x000fe20000000800 */
[----:B------:R-:W-:Y:S01]  /*5560*/  @!PT LDS RZ, [RZ] ;  /* 0x00000000fffff984 */ /* 0x000fe20000000800 */
[----:B------:R2:W-:Y:S06]  /*5570*/  MEMBAR.ALL.CTA ;  /* 0x0000000000007992 */ /* 0x0005ec0000008000 */
[----:B--2---:R-:W2:Y:S01]  /*5580*/  FENCE.VIEW.ASYNC.S ;  /* 0x00000000000073c6 */ /* 0x004ea20000000000 */
[----:B------:R-:W1:Y:S08]  /*5590*/  @!P1 LDC R12, c[0x0][0xb20] ;  /* 0x0002c800ff0c9b82 */ /* 0x000e700000000800 */
[----:B------:R-:W1:Y:S01]  /*55a0*/  @!P1 LDC R7, c[0x0][0xb0c] ;  /* 0x0002c300ff079b82 */ /* 0x000e620000000800 */
[----:B--2---:R2:W-:Y:S01]  /*55b0*/  SYNCS.ARRIVE.TRANS64.RED.A1T0 RZ, [R0+URZ], RZ ;  /* 0x000000ff00ff79a7 */ /* 0x0045e200081004ff */
[----:B----4-:R-:W-:Y:S04]  /*55c0*/  LOP3.LUT P4, RZ, R18, 0x1, RZ, 0xc0, !PT ;  /* 0x0000000112ff7812 */ /* 0x010fe8000788c0ff */
[----:B------:R-:W-:Y:S09]  /*55d0*/  P2R R110, PR, RZ, 0x10 ;  /* 0x00000010ff6e7803 */ /* 0x000ff20000000000 */
[----:B------:R-:W-:Y:S02]  /*55e0*/  @P4 MOV R44, R16 ;  /* 0x00000010002c4202 */ /* 0x000fe40000000f00 */
[----:B------:R-:W-:Y:S01]  /*55f0*/  @P4 LOP3.LUT R43, R17, 0xffff, RZ, 0xc0, !PT ;  /* 0x0000ffff112b4812 */ /* 0x000fe200078ec0ff */
[----:B--23--:R-:W-:Y:S06]  /*5600*/  @!P0 BRA `(.L_x_102) ;  /* 0x0000000000a48947 */ /* 0x00cfec0003800000 */
[----:B------:R-:W-:Y:S01]  /*5610*/  IMAD.HI.U32 R0, R98, R39, RZ ;  /* 0x0000002762007227 */ /* 0x000fe200078e00ff */
[----:B------:R-:W-:Y:S02]  /*5620*/  ISETP.NE.AND P0, PT, R38, 0x1, PT ;  /* 0x000000012600780c */ /* 0x000fe40003f05270 */
[----:B------:R-:W-:Y:S01]  /*5630*/  ISETP.NE.AND P2, PT, R40, 0x1, PT ;  /* 0x000000012800780c */ /* 0x000fe20003f45270 */
[----:B------:R-:W-:Y:S01]  /*5640*/  IMAD.HI.U32 R4, R99, R92, RZ ;  /* 0x0000005c63047227 */ /* 0x000fe200078e00ff */
[----:B------:R-:W-:Y:S02]  /*5650*/  SHF.R.U32.HI R0, RZ, R97, R0 ;  /* 0x00000061ff007219 */ /* 0x000fe40000011600 */
[----:B------:R-:W-:Y:S01]  /*5660*/  ISETP.NE.AND P3, PT, R42, 0x1, PT ;  /* 0x000000012a00780c */ /* 0x000fe20003f65270 */
[----:B------:R-:W-:Y:S01]  /*5670*/  IMAD.HI.U32 R6, R43, R39, RZ ;  /* 0x000000272b067227 */ /* 0x000fe200078e00ff */
[-C--:B------:R-:W-:Y:S02]  /*5680*/  SHF.R.U32.HI R4, RZ, R93.reuse, R4 ;  /* 0x0000005dff047219 */ /* 0x080fe40000011604 */
[----:B------:R-:W-:Y:S01]  /*5690*/  SEL R0, R98, R0, !P0 ;  /* 0x0000000062007207 */ /* 0x000fe20004000000 */
[----:B------:R-:W-:Y:S01]  /*56a0*/  IMAD.HI.U32 R5, R44, R92, RZ ;  /* 0x0000005c2c057227 */ /* 0x000fe200078e00ff */
[----:B------:R-:W-:Y:S03]  /*56b0*/  SEL R4, R99, R4, !P3 ;  /* 0x0000000463047207 */ /* 0x000fe60005800000 */
[-C--:B------:R-:W-:Y:S01]  /*56c0*/  IMAD.HI.U32 R3, R0, R36.reuse, RZ ;  /* 0x0000002400037227 */ /* 0x080fe200078e00ff */
[----:B------:R-:W-:Y:S03]  /*56d0*/  SHF.R.U32.HI R5, RZ, R93, R5 ;  /* 0x0000005dff057219 */ /* 0x000fe60000011605 */
[----:B------:R-:W-:Y:S01]  /*56e0*/  IMAD.HI.U32 R2, R4, R36, RZ ;  /* 0x0000002404027227 */ /* 0x000fe200078e00ff */
[----:B------:R-:W-:Y:S02]  /*56f0*/  @P2 SHF.R.U32.HI R0, RZ, R37, R3 ;  /* 0x00000025ff002219 */ /* 0x000fe40000011603 */
[----:B------:R-:W-:Y:S02]  /*5700*/  SHF.R.U32.HI R3, RZ, R97, R6 ;  /* 0x00000061ff037219 */ /* 0x000fe40000011606 */
[----:B------:R-:W-:Y:S01]  /*5710*/  @P2 SHF.R.U32.HI R4, RZ, R37, R2 ;  /* 0x00000025ff042219 */ /* 0x000fe20000011602 */
[----:B------:R-:W-:Y:S01]  /*5720*/  IMAD R0, R40, R0, RZ ;  /* 0x0000000028007224 */ /* 0x000fe200078e02ff */
[----:B------:R-:W-:Y:S02]  /*5730*/  SEL R3, R43, R3, !P0 ;  /* 0x000000032b037207 */ /* 0x000fe40004000000 */
[----:B------:R-:W-:Y:S01]  /*5740*/  SEL R2, R44, R5, !P3 ;  /* 0x000000052c027207 */ /* 0x000fe20005800000 */
[----:B------:R-:W-:Y:S01]  /*5750*/  IMAD R5, R40, R4, RZ ;  /* 0x0000000428057224 */ /* 0x000fe200078e02ff */
[C---:B------:R-:W-:Y:S01]  /*5760*/  ISETP.GE.AND P0, PT, R3.reuse, R0, PT ;  /* 0x000000000300720c */ /* 0x040fe20003f06270 */
[C---:B------:R-:W-:Y:S03]  /*5770*/  IMAD.HI.U32 R0, R3.reuse, R36, RZ ;  /* 0x0000002403007227 */ /* 0x040fe600078e00ff */
[C---:B------:R-:W-:Y:S02]  /*5780*/  ISETP.GE.OR P0, PT, R2.reuse, R5, P0 ;  /* 0x000000050200720c */ /* 0x040fe40000706670 */
[----:B------:R-:W-:Y:S04]  /*5790*/  SHF.R.U32.HI R0, RZ, R37, R0 ;  /* 0x00000025ff007219 */ /* 0x000fe80000011600 */
[C---:B------:R-:W-:Y:S05]  /*57a0*/  SEL R6, R3.reuse, R0, !P2 ;  /* 0x0000000003067207 */ /* 0x040fea0005000000 */
        /* <DEDUP_REMOVED lines=14> */
[----:B------:R-:W-:Y:S07]  /*5890*/  IMAD R43, R3, R38, R43 ;  /* 0x00000026032b7224 */ /* 0x000fee00078e022b */
.L_x_102:
[----:B-1----:R-:W-:Y:S01]  /*58a0*/  @!P1 ISETP.NE.AND P0, PT, R8, 0x1, PT ;  /* 0x000000010800980c */ /* 0x002fe20003f05270 */
[----:B------:R-:W-:Y:S01]  /*58b0*/  @!P1 IMAD.HI.U32 R0, R44, R10, RZ ;  /* 0x0000000a2c009227 */ /* 0x000fe200078e00ff */
[----:B------:R-:W-:Y:S01]  /*58c0*/  @!P1 ISETP.NE.AND P2, PT, R7, 0x1, PT ;  /* 0x000000010700980c */ /* 0x000fe20003f45270 */
[----:B------:R-:W-:Y:S01]  /*58d0*/  ULOP3.LUT UP0, URZ, UR48, 0x90, URZ, 0xc0, !UPT ;  /* 0x0000009030ff7892 */ /* 0x000fe2000f80c0ff */
[----:B------:R-:W-:Y:S01]  /*58e0*/  R2UR UR42, R14 ;  /* 0x000000000e2a72ca */ /* 0x000fe200000e0000 */
[----:B------:R-:W-:Y:S01]  /*58f0*/  @!P1 IMAD.HI.U32 R2, R43, R9, RZ ;  /* 0x000000092b029227 */ /* 0x000fe200078e00ff */
[----:B------:R-:W-:Y:S02]  /*5900*/  @!P1 SHF.R.U32.HI R0, RZ, R11, R0 ;  /* 0x0000000bff009219 */ /* 0x000fe40000011600 */
[----:B------:R-:W-:Y:S01]  /*5910*/  R2UR UR41, R15 ;  /* 0x000000000f2972ca */ /* 0x000fe200000e0000 */
[----:B------:R-:W-:Y:S01]  /*5920*/  VIADD R112, R112, 0x1 ;  /* 0x0000000170707836 */ /* 0x000fe20000000000 */
[----:B------:R-:W-:Y:S02]  /*5930*/  @!P1 SHF.R.U32.HI R2, RZ, R12, R2 ;  /* 0x0000000cff029219 */ /* 0x000fe40000011602 */
[----:B------:R-:W-:Y:S02]  /*5940*/  @!P1 SEL R3, R44, R0, !P2 ;  /* 0x000000002c039207 */ /* 0x000fe40005000000 */
[----:B------:R-:W-:Y:S02]  /*5950*/  @!P1 SEL R2, R43, R2, !P0 ;  /* 0x000000022b029207 */ /* 0x000fe40004000000 */
[----:B------:R-:W-:Y:S01]  /*5960*/  @P4 SHF.R.U32.HI R103, RZ, 0x10, R17 ;  /* 0x00000010ff674819 */ /* 0x000fe20000011611 */
[----:B------:R-:W-:Y:S02]  /*5970*/  USHF.L.U32 UR42, UR42, 0x6, URZ ;  /* 0x000000062a2a7899 */ /* 0x000fe400080006ff */
[----:B------:R-:W-:Y:S02]  /*5980*/  @!P1 IMAD.IADD R0, R2, 0x1, -R3 ;  /* 0x0000000102009824 */ /* 0x000fe400078e0a03 */
[----:B------:R-:W-:Y:S01]  /*5990*/  @!P1 IMAD.IADD R2, R3, 0x1, -R2 ;  /* 0x0000000103029824 */ /* 0x000fe200078e0a02 */
[----:B------:R-:W-:Y:S01]  /*59a0*/  USHF.L.U32 UR41, UR41, 0x8, URZ ;  /* 0x0000000829297899 */ /* 0x000fe200080006ff */
[----:B------:R-:W-:Y:S02]  /*59b0*/  @!P1 IMAD R44, R0, R7, R44 ;  /* 0x00000007002c9224 */ /* 0x000fe400078e022c */
[----:B------:R-:W-:Y:S01]  /*59c0*/  @!P1 IMAD R43, R2, R8, R43 ;  /* 0x00000008022b9224 */ /* 0x000fe200078e022b */
[----:B------:R-:W-:Y:S08]  /*59d0*/  BRA.U !UP0, `(.L_x_103) ;  /* 0x0000000108407547 */ /* 0x000ff0000b800000 */
[----:B------:R-:W1:Y:S01]  /*59e0*/  LDCU.64 UR8, c[0x4][0x88] ;  /* 0x01001100ff0877ac */ /* 0x000e620008000a00 */
[----:B------:R-:W-:Y:S01]  /*59f0*/  MOV R3, 0x0 ;  /* 0x0000000000037802 */ /* 0x000fe20000000f00 */
[----:B------:R-:W-:Y:S02]  /*5a00*/  HFMA2 R12, -RZ, RZ, 0, 5.9604644775390625e-08 ;  /* 0x00000001ff0c7431 */ /* 0x000fe400000001ff */
[----:B------:R-:W-:Y:S02]  /*5a10*/  IMAD.MOV.U32 R8, RZ, RZ, 0x70 ;  /* 0x00000070ff087424 */ /* 0x000fe400078e00ff */
[----:B------:R-:W-:Y:S01]  /*5a20*/  IMAD.MOV.U32 R13, RZ, RZ, RZ ;  /* 0x000000ffff0d7224 */ /* 0x000fe200078e00ff */
[----:B------:R-:W2:Y:S01]  /*5a30*/  LDCU.64 UR6, c[0x4][0x90] ;  /* 0x01001200ff0677ac */ /* 0x000ea20008000a00 */
[----:B------:R-:W3:Y:S01]  /*5a40*/  LDC.64 R2, c[0x4][R3] ;  /* 0x0100000003027b82 */ /* 0x000ee20000000a00 */
[----:B------:R-:W4:Y:S01]  /*5a50*/  LDCU.64 UR4, c[0x4][0x8] ;  /* 0x01000100ff0477ac */ /* 0x000f220008000a00 */
[----:B-1----:R-:W-:Y:S01]  /*5a60*/  MOV R5, UR9 ;  /* 0x0000000900057c02 */ /* 0x002fe20008000f00 */
[----:B------:R-:W-:Y:S01]  /*5a70*/  IMAD.U32 R4, RZ, RZ, UR8 ;  /* 0x00000008ff047e24 */ /* 0x000fe2000f8e00ff */
[----:B--2---:R-:W-:Y:S01]  /*5a80*/  MOV R7, UR7 ;  /* 0x0000000700077c02 */ /* 0x004fe20008000f00 */
[----:B------:R-:W-:Y:S01]  /*5a90*/  IMAD.U32 R6, RZ, RZ, UR6 ;  /* 0x00000006ff067e24 */ /* 0x000fe2000f8e00ff */
[----:B----4-:R-:W-:Y:S01]  /*5aa0*/  MOV R11, UR5 ;  /* 0x00000005000b7c02 */ /* 0x010fe20008000f00 */
[----:B------:R-:W-:Y:S02]  /*5ab0*/  IMAD.U32 R10, RZ, RZ, UR4 ;  /* 0x00000004ff0a7e24 */ /* 0x000fe4000f8e00ff */
[----:B------:R-:W-:Y:S07]  /*5ac0*/  LEPC R20, `(.L_x_103) ;  /* 0x000000001014794e */ /* 0x000fee0000000000 */
[----:B---3-5:R-:W-:Y:S05]  /*5ad0*/  CALL.ABS.NOINC R2 ;  /* 0x0000000002007343 */ /* 0x028fea0003c00000 */
.L_x_103:
[----:B------:R-:W-:Y:S01]  /*5ae0*/  LOP3.LUT P0, RZ, R108, 0x90, RZ, 0xc0, !PT ;  /* 0x000000906cff7812 */ /* 0x000fe2000780c0ff */
[----:B------:R-:W-:Y:S11]  /*5af0*/  BSSY.RECONVERGENT B6, `(.L_x_104) ;  /* 0x0000013000067945 */ /* 0x000ff60003800200 */
[----:B------:R-:W-:Y:S01]  /*5b00*/  @!UPT UIADD3 URZ, UPT, UPT, URZ, URZ, URZ ;  /* 0x000000fffffff290 */ /* 0x000fe2000fffe0ff */
[----:B------:R-:W-:Y:S05]  /*5b10*/  @!P0 BRA `(.L_x_105) ;  /* 0x0000000000408947 */ /* 0x000fea0003800000 */
        /* <DEDUP_REMOVED lines=16> */
.L_x_105:
[----:B------:R-:W-:Y:S05]  /*5c20*/  BSYNC.RECONVERGENT B6 ;  /* 0x0000000000067941 */ /* 0x000fea0003800200 */
.L_x_104:
[----:B------:R-:W-:Y:S01]  /*5c30*/  ISETP.NE.U32.AND P4, PT, R90, RZ, PT ;  /* 0x000000ff5a00720c */ /* 0x000fe20003f85070 */
[----:B------:R-:W-:Y:S01]  /*5c40*/  UISETP.NE.AND UP2, UPT, UR50, URZ, UPT ;  /* 0x000000ff3200728c */ /* 0x000fe2000bf45270 */
[----:B------:R-:W-:Y:S01]  /*5c50*/  ISETP.NE.U32.AND P3, PT, RZ, UR38, PT ;  /* 0x00000026ff007c0c */ /* 0x000fe2000bf65070 */
[----:B------:R-:W-:Y:S01]  /*5c60*/  UISETP.NE.U32.AND UP1, UPT, UR44, URZ, UPT ;  /* 0x000000ff2c00728c */ /* 0x000fe2000bf25070 */
[----:B------:R-:W-:Y:S01]  /*5c70*/  ISETP.NE.AND.EX P4, PT, R91, RZ, PT, P4 ;  /* 0x000000ff5b00720c */ /* 0x000fe20003f85340 */
[----:B------:R-:W-:Y:S01]  /*5c80*/  UPLOP3.LUT UP0, UPT, UPT, UPT, UPT, 0x40, 0x4 ;  /* 0x000000000004789c */ /* 0x000fe20003f0e870 */
[----:B------:R-:W-:Y:S01]  /*5c90*/  ISETP.NE.AND.EX P3, PT, RZ, UR39, PT, P3 ;  /* 0x00000027ff007c0c */ /* 0x000fe2000bf65330 */
[----:B------:R-:W-:Y:S01]  /*5ca0*/  UISETP.NE.AND.EX UP1, UPT, UR45, URZ, UPT, UP1 ;  /* 0x000000ff2d00728c */ /* 0x000fe2000bf25310 */
[----:B------:R-:W-:Y:S04]  /*5cb0*/  PLOP3.LUT P1, PT, PT, PT, UP2, 0x80, 0x8 ;  /* 0x000000000008781c */ /* 0x000fe80003f2f028 */
[----:B------:R-:W-:Y:S06]  /*5cc0*/  @UP2 UPLOP3.LUT UP0, UPT, UPT, UPT, UP1, 0x80, 0x8 ;  /* 0x000000000008289c */ /* 0x000fec0003f0f010 */
[----:B------:R-:W-:Y:S01]  /*5cd0*/  PLOP3.LUT P0, PT, PT, PT, UP0, 0x80, 0x8 ;  /* 0x000000000008781c */ /* 0x000fe20003f0f008 */
[----:B------:R-:W-:Y:S01]  /*5ce0*/  @!UPT UIADD3 URZ, UPT, UPT, URZ, URZ, URZ ;  /* 0x000000fffffff290 */ /* 0x000fe2000fffe0ff */
[----:B------:R-:W-:Y:S11]  /*5cf0*/  BRA.U !UP1, `(.L_x_106) ;  /* 0x0000000109387547 */ /* 0x000ff6000b800000 */
[----:B------:R-:W-:Y:S01]  /*5d00*/  UISETP.NE.U32.AND UP0, UPT, UR38, URZ, UPT ;  /* 0x000000ff2600728c */ /* 0x000fe2000bf05070 */
[----:B------:R-:W-:Y:S02]  /*5d10*/  HFMA2 R0, -RZ, RZ, 0, 5.9604644775390625e-08 ;  /* 0x00000001ff007431 */ /* 0x000fe400000001ff */
[----:B------:R-:W-:Y:S01]  /*5d20*/  IMAD.MOV.U32 R96, RZ, RZ, 0x1 ;  /* 0x00000001ff607424 */ /* 0x000fe200078e00ff */
[----:B------:R-:W-:Y:S06]  /*5d30*/  UISETP.NE.AND.EX UP0, UPT, UR39, URZ, UPT, UP0 ;  /* 0x000000ff2700728c */ /* 0x000fec000bf05300 */
[----:B------:R-:W-:Y:S05]  /*5d40*/  PLOP3.LUT P2, PT, PT, PT, UP0, 0x80, 0x8 ;  /* 0x000000000008781c */ /* 0x000fea0003f4f008 */
[----:B------:R-:W1:Y:S01]  /*5d50*/  @UP0 LDCU.64 UR6, c[0x0][0x888] ;  /* 0x00011100ff0607ac */ /* 0x000e620008000a00 */
[----:B------:R-:W-:Y:S07]  /*5d60*/  @UP0 UIMAD UR4, UR36, UR44, URZ ;  /* 0x0000002c240402a4 */ /* 0x000fee000f8e02ff */
[----:B------:R-:W-:Y:S01]  /*5d70*/  @!P2 PRMT R96, R0, 0x7610, R96 ;  /* 0x000076100060a816 */ /* 0x000fe20000000060 */
[----:B-1----:R-:W-:Y:S03]  /*5d80*/  @UP0 UIMAD.WIDE UR6, UR4, 0x4, UR6 ;  /* 0x00000004040608a5 */ /* 0x002fe6000f8e0206 */
[----:B------:R-:W1:Y:S03]  /*5d90*/  @!UP0 LDCU UR4, c[0x0][0x880] ;  /* 0x00011000ff0487ac */ /* 0x000e660008000800 */
[----:B------:R-:W-:Y:S01]  /*5da0*/  IMAD.U32 R2, RZ, RZ, UR6 ;  /* 0x00000006ff027e24 */ /* 0x000fe2000f8e00ff */
[----:B------:R-:W-:Y:S05]  /*5db0*/  MOV R3, UR7 ;  /* 0x0000000700037c02 */ /* 0x000fea0008000f00 */
[----:B-----5:R2:W5:Y:S02]  /*5dc0*/  @P2 LDG.E R49, desc[UR46][R2.64] ;  /* 0x0000002e02312981 */ /* 0x020564000c1e1900 */
[----:B-12---:R-:W-:Y:S02]  /*5dd0*/  @!P2 IMAD.U32 R49, RZ, RZ, UR4 ;  /* 0x00000004ff31ae24 */ /* 0x006fe4000f8e00ff */
.L_x_106:
[----:B------:R-:W-:Y:S05]  /*5de0*/  @!P4 BRA `(.L_x_107) ;  /* 0x000000000020c947 */ /* 0x000fea0003800000 */
[----:B------:R-:W-:Y:S04]  /*5df0*/  ISETP.NE.U32.AND P2, PT, R88, RZ, PT ;  /* 0x000000ff5800720c */ /* 0x000fe80003f45070 */
[----:B------:R-:W-:Y:S11]  /*5e00*/  ISETP.NE.AND.EX P2, PT, R89, RZ, PT, P2 ;  /* 0x000000ff5900720c */ /* 0x000ff60003f45320 */
[----:B------:R-:W-:Y:S02]  /*5e10*/  @!UPT UIADD3 URZ, UPT, UPT, URZ, URZ, URZ ;  /* 0x000000fffffff290 */ /* 0x000fe4000fffe0ff */
[----:B------:R-:W1:Y:S01]  /*5e20*/  @P2 LDC.64 R2, c[0x0][0x8a8] ;  /* 0x00022a00ff022b82 */ /* 0x000e620000000a00 */
[----:B------:R-:W-:Y:S04]  /*5e30*/  @P2 IMAD R0, R90, UR36, RZ ;  /* 0x000000245a002c24 */ /* 0x000fe8000f8e02ff */
[----:B-1----:R-:W-:Y:S05]  /*5e40*/  @P2 IMAD.WIDE R2, R0, 0x4, R2 ;  /* 0x0000000400022825 */ /* 0x002fea00078e0202 */
[----:B-----5:R1:W5:Y:S02]  /*5e50*/  @P2 LDG.E R47, desc[UR46][R2.64] ;  /* 0x0000002e022f2981 */ /* 0x020364000c1e1900 */
[----:B-1----:R-:W2:Y:S02]  /*5e60*/  @!P2 LDC R47, c[0x0][0x8a0] ;  /* 0x00022800ff2fab82 */ /* 0x002ea40000000800 */
.L_x_107:
[----:B-----5:R-:W-:Y:S01]  /*5e70*/  FSETP.NEU.AND P2, PT, R49, RZ, PT ;  /* 0x000000ff3100720b */ /* 0x020fe20003f4d000 */
[----:B------:R-:W-:Y:S01]  /*5e80*/  BSSY B1, `(.L_x_108) ;  /* 0x0000042000017945 */ /* 0x000fe20003800000 */
[----:B------:R-:W-:Y:S01]  /*5e90*/  SEL R2, RZ, 0xffffffff, P3 ;  /* 0xffffffffff027807 */ /* 0x000fe20001800000 */
[----:B------:R-:W-:Y:S01]  /*5ea0*/  IMAD.MOV.U32 R114, RZ, RZ, 0x1 ;  /* 0x00000001ff727424 */ /* 0x000fe200078e00ff */
[----:B------:R-:W-:Y:S01]  /*5eb0*/  LOP3.LUT P3, RZ, R96, 0xff, RZ, 0xc0, !PT ;  /* 0x000000ff60ff7812 */ /* 0x000fe2000786c0ff */
[----:B------:R-:W-:Y:S01]  /*5ec0*/  IMAD R48, R45, 0x80, R46 ;  /* 0x000000802d307824 */ /* 0x000fe200078e022e */
[----:B------:R-:W-:Y:S02]  /*5ed0*/  @P1 SEL R0, RZ, 0xffffffff, P2 ;  /* 0xffffffffff001807 */ /* 0x000fe40001000000 */
[----:B------:R-:W-:Y:S02]  /*5ee0*/  CS2R R86, SRZ ;  /* 0x0000000000567805 */ /* 0x000fe4000001ff00 */
[----:B------:R-:W-:Y:S02]  /*5ef0*/  LEA R3, R105, UR49, 0x3 ;  /* 0x0000003169037c11 */ /* 0x000fe4000f8e18ff */
[----:B------:R-:W-:Y:S02]  /*5f00*/  CS2R R84, SRZ ;  /* 0x0000000000547805 */ /* 0x000fe4000001ff00 */
[----:B------:R-:W-:Y:S02]  /*5f10*/  @P0 SEL R0, R2, R0, !P3 ;  /* 0x0000000002000207 */ /* 0x000fe40005800000 */
[----:B------:R-:W-:Y:S02]  /*5f20*/  CS2R R82, SRZ ;  /* 0x0000000000527805 */ /* 0x000fe4000001ff00 */
[----:B------:R-:W-:Y:S02]  /*5f30*/  LEA R111, R45, UR49, 0x3 ;  /* 0x000000312d6f7c11 */ /* 0x000fe4000f8e18ff */
[----:B------:R-:W-:Y:S02]  /*5f40*/  CS2R R80, SRZ ;  /* 0x0000000000507805 */ /* 0x000fe4000001ff00 */
[----:B------:R-:W-:Y:S02]  /*5f50*/  @P1 LOP3.LUT R0, R0, 0x1, RZ, 0xc0, !PT ;  /* 0x0000000100001812 */ /* 0x000fe400078ec0ff */
[----:B------:R-:W-:Y:S02]  /*5f60*/  SHF.L.U32 R4, R107, 0x1f, RZ ;  /* 0x0000001f6b047819 */ /* 0x000fe400000006ff */
[----:B------:R-:W-:Y:S04]  /*5f70*/  ISETP.NE.U32.OR P5, PT, R0, 0x1, !P1 ;  /* 0x000000010000780c */ /* 0x000fe80004fa5470 */
[----:B------:R-:W-:Y:S09]  /*5f80*/  P2R R117, PR, RZ, 0x20 ;  /* 0x00000020ff757803 */ /* 0x000ff20000000000 */
[----:B------:R-:W-:Y:S04]  /*5f90*/  @P5 SHF.L.U32 R0, R104, 0x1f, RZ ;  /* 0x0000001f68005819 */ /* 0x000fe800000006ff */
[----:B------:R1:W3:Y:S01]  /*5fa0*/  @P5 SYNCS.PHASECHK.TRANS64.TRYWAIT P1, [R3+URZ+0x40], R0 ;  /* 0x00004000030055a7 */ /* 0x0002e200080211ff */
[----:B------:R4:W2:Y:S01]  /*5fb0*/  SYNCS.PHASECHK.TRANS64.TRYWAIT P0, [R111+URZ+0xb0], R4 ;  /* 0x0000b0046f0075a7 */ /* 0x0008a200080011ff */
[----:B-1----:R-:W-:Y:S02]  /*5fc0*/  SEL R0, RZ, 0xffffffff, P2 ;  /* 0xffffffffff007807 */ /* 0x002fe40001000000 */
[----:B------:R-:W-:Y:S11]  /*5fd0*/  PLOP3.LUT P2, PT, PT, PT, UP1, 0x80, 0x8 ;  /* 0x000000000008781c */ /* 0x000ff60003f4f018 */
[----:B------:R-:W-:Y:S02]  /*5fe0*/  @!UPT UIADD3 URZ, UPT, UPT, URZ, URZ, URZ ;  /* 0x000000fffffff290 */ /* 0x000fe4000fffe0ff */
[----:B------:R-:W-:Y:S04]  /*5ff0*/  @P2 SEL R0, R2, R0, !P3 ;  /* 0x0000000002002207 */ /* 0x000fe80005800000 */
[----:B------:R-:W-:Y:S04]  /*6000*/  LOP3.LUT R0, R0, 0x1, RZ, 0xc0, !PT ;  /* 0x0000000100007812 */ /* 0x000fe800078ec0ff */
[----:B------:R-:W-:Y:S04]  /*6010*/  ISETP.NE.U32.AND P4, PT, R0, 0x1, PT ;  /* 0x000000010000780c */ /* 0x000fe80003f85070 */
[----:B------:R-:W-:Y:S02]  /*6020*/  P2R R115, PR, RZ, 0x10 ;  /* 0x00000010ff737803 */ /* 0x000fe40000000000 */
[----:B---3--:R-:W-:Y:S01]  /*6030*/  @P5 SEL R114, RZ, 0x1, !P1 ;  /* 0x00000001ff725807 */ /* 0x008fe20004800000 */
[----:B--2-4-:R-:W-:Y:S06]  /*6040*/  @!P5 BRA `(.L_x_109) ;  /* 0x000000000094d947 */ /* 0x014fec0003800000 */
[----:B------:R-:W-:Y:S01]  /*6050*/  @P4 IMAD R5, R105, 0x1000, R100 ;  /* 0x0000100069054824 */ /* 0x000fe200078e0264 */
[----:B------:R-:W-:Y:S01]  /*6060*/  LOP3.LUT P5, RZ, R101, 0x80, RZ, 0xc0, !PT ;  /* 0x0000008065ff7812 */ /* 0x000fe200078ac0ff */
[----:B------:R-:W-:Y:S01]  /*6070*/  BSSY B0, `(.L_x_110) ;  /* 0x0000010000007945 */ /* 0x000fe20003800000 */
[----:B------:R-:W-:Y:S01]  /*6080*/  ISETP.NE.AND P2, PT, R114, RZ, PT ;  /* 0x000000ff7200720c */ /* 0x000fe20003f45270 */
[----:B------:R-:W-:Y:S01]  /*6090*/  @P4 VIADD R2, R5, UR49 ;  /* 0x0000003105024c36 */ /* 0x000fe20008000000 */
[----:B------:R-:W-:Y:S02]  /*60a0*/  PLOP3.LUT P1, PT, PT, PT, PT, 0x8, 0x80 ;  /* 0x000000000080781c */ /* 0x000fe40003f2e170 */
[----:B------:R-:W-:Y:S02]  /*60b0*/  CS2R R82, SRZ ;  /* 0x0000000000527805 */ /* 0x000fe4000001ff00 */
[----:B------:R-:W-:Y:S01]  /*60c0*/  @P4 PLOP3.LUT P1, PT, P5, PT, PT, 0x80, 0x8 ;  /* 0x000000000008481c */ /* 0x000fe20002f2f070 */
[C---:B------:R-:W-:Y:S01]  /*60d0*/  @P4 VIADD R0, R2.reuse, 0x200 ;  /* 0x0000020002004836 */ /* 0x040fe20000000000 */
[----:B------:R-:W-:Y:S01]  /*60e0*/  CS2R R80, SRZ ;  /* 0x0000000000507805 */ /* 0x000fe2000001ff00 */
[----:B------:R-:W-:Y:S01]  /*60f0*/  @P4 VIADD R2, R2, 0x210 ;  /* 0x0000021002024836 */ /* 0x000fe20000000000 */
[----:B------:R-:W-:Y:S02]  /*6100*/  CS2R R86, SRZ ;  /* 0x0000000000567805 */ /* 0x000fe4000001ff00 */
[----:B------:R-:W-:Y:S07]  /*6110*/  CS2R R84, SRZ ;  /* 0x0000000000547805 */ /* 0x000fee000001ff00 */
[----:B------:R-:W-:Y:S01]  /*6120*/  @P1 VIADD R2, R0, 0xfffffff0 ;  /* 0xfffffff000021836 */ /* 0x000fe20000000000 */
[----:B------:R-:W-:Y:S06]  /*6130*/  @P2 BRA `(.L_x_111) ;  /* 0x00000000000c2947 */ /* 0x000fec0003800000 */
[----:B------:R-:W-:Y:S04]  /*6140*/  SHF.L.U32 R0, R104, 0x1f, RZ ;  /* 0x0000001f68007819 */ /* 0x000fe800000006ff */
[----:B------:R-:W1:Y:S02]  /*6150*/  SYNCS.PHASECHK.TRANS64.TRYWAIT P1, [R3+URZ+0x40], R0 ;  /* 0x00004000030075a7 */ /* 0x000e6400080211ff */
[----:B-1----:R-:W-:Y:S05]  /*6160*/  @!P1 BRA `(.L_x_112) ;  /* 0x00000040009c9947 */ /* 0x002fea0003800000 */
.L_x_111:
[----:B------:R-:W-:Y:S05]  /*6170*/  BSYNC B0 ;  /* 0x0000000000007941 */ /* 0x000fea0003800000 */
.L_x_110:
[----:B------:R-:W-:Y:S01]  /*6180*/  ISETP.NE.AND P1, PT, R115, RZ, PT ;  /* 0x000000ff7300720c */ /* 0x000fe20003f25270 */
[----:B-1----:R-:W-:Y:S02]  /*6190*/  VIADD R3, R3, 0x60 ;  /* 0x0000006003037836 */ /* 0x002fe40000000000 */
[----:B------:R-:W-:Y:S02]  /*61a0*/  IMAD.U32 R0, RZ, RZ, UR37 ;  /* 0x00000025ff007e24 */ /* 0x000fe4000f8e00ff */
[----:B------:R-:W-:Y:S03]  /*61b0*/  VIADD R105, R105, 0x1 ;  /* 0x0000000169697836 */ /* 0x000fe60000000000 */
[----:B------:R-:W-:Y:S05]  /*61c0*/  PRMT R0, R0, 0x654, R3 ;  /* 0x0000065400007816 */ /* 0x000fea0000000003 */
[----:B------:R1:W2:Y:S04]  /*61d0*/  @P1 LDS.128 R80, [R5+UR49+0x200] ;  /* 0x0002003105501984 */ /* 0x0002a80008000c00 */
[----:B------:R1:W3:Y:S01]  /*61e0*/  @P1 LDS.128 R84, [R2] ;  /* 0x0000000002541984 */ /* 0x0002e20000000c00 */
[C---:B------:R-:W-:Y:S01]  /*61f0*/  ISETP.NE.AND P1, PT, R105.reuse, 0x4, PT ;  /* 0x000000046900780c */ /* 0x040fe20003f25270 */
[----:B------:R-:W-:Y:S01]  /*6200*/  @!PT LDS RZ, [RZ] ;  /* 0x00000000fffff984 */ /* 0x000fe20000000800 */
[----:B------:R-:W-:Y:S01]  /*6210*/  @!PT LDS RZ, [RZ] ;  /* 0x00000000fffff984 */ /* 0x000fe20000000800 */
[----:B------:R-:W-:Y:S01]  /*6220*/  @!PT LDS RZ, [RZ] ;  /* 0x00000000fffff984 */ /* 0x000fe20000000800 */
[----:B------:R-:W-:Y:S01]  /*6230*/  @!PT LDS RZ, [RZ] ;  /* 0x00000000fffff984 */ /* 0x000fe20000000800 */
[----:B------:R4:W-:Y:S06]  /*6240*/  MEMBAR.ALL.CTA ;  /* 0x0000000000007992 */ /* 0x0009ec0000008000 */
[----:B----4-:R-:W4:Y:S01]  /*6250*/  FENCE.VIEW.ASYNC.S ;  /* 0x00000000000073c6 */ /* 0x010f220000000000 */
[----:B------:R-:W-:Y:S01]  /*6260*/  SEL R105, R105, RZ, P1 ;  /* 0x000000ff69697207 */ /* 0x000fe20000800000 */
[----:B----4-:R4:W-:Y:S02]  /*6270*/  SYNCS.ARRIVE.TRANS64.RED.A1T0 RZ, [R0+URZ], RZ ;  /* 0x000000ff00ff79a7 */ /* 0x0109e400081004ff */
[----:B----4-:R-:W-:Y:S04]  /*6280*/  SEL R0, RZ, 0x1, P1 ;  /* 0x00000001ff007807 */ /* 0x010fe80000800000 */
[----:B-12---:R-:W-:Y:S02]  /*6290*/  LOP3.LUT R104, R104, R0, RZ, 0x3c, !PT ;  /* 0x0000000068687212 */ /* 0x006fe400078e3cff */
.L_x_109:
[----:B------:R-:W-:Y:S05]  /*62a0*/  BSYNC B1 ;  /* 0x0000000000017941 */ /* 0x000fea0003800000 */
.L_x_108:
[----:B------:R-:W-:Y:S04]  /*62b0*/  SHF.R.U32.HI R0, RZ, 0x15, R48 ;  /* 0x00000015ff007819 */ /* 0x000fe80000011630 */
[----:B------:R-:W-:Y:S01]  /*62c0*/  LOP3.LUT P1, RZ, R0, 0x3, R102, 0x48, !PT ;  /* 0x0000000300ff7812 */ /* 0x000fe20007824866 */
[----:B------:R-:W-:Y:S01]  /*62d0*/  @!UPT UIADD3 URZ, UPT, UPT, URZ, URZ, URZ ;  /* 0x000000fffffff290 */ /* 0x000fe2000fffe0ff */
[----:B------:R-:W-:Y:S11]  /*62e0*/  @P0 BRA `(.L_x_113) ;  /* 0x0000000000080947 */ /* 0x000ff60003800000 */
[----:B------:R-:W1:Y:S02]  /*62f0*/  SYNCS.PHASECHK.TRANS64.TRYWAIT P0, [R111+URZ+0xb0], R4 ;  /* 0x0000b0046f0075a7 */ /* 0x000e6400080011ff */
[----:B-1----:R-:W-:Y:S05]  /*6300*/  @!P0 BRA `(.L_x_114) ;  /* 0x0000004000488947 */ /* 0x002fea0003800000 */
.L_x_113:
[----:B------:R-:W-:Y:S05]  /*6310*/  @!P1 BRA `(.L_x_115) ;  /* 0x0000000000409947 */ /* 0x000fea0003800000 */
[----:B------:R-:W2:Y:S01]  /*6320*/  LDCU.64 UR8, c[0x4][0x78] ;  /* 0x01000f00ff0877ac */ /* 0x000ea20008000a00 */
[----:B------:R-:W-:Y:S01]  /*6330*/  MOV R3, 0x0 ;  /* 0x0000000000037802 */ /* 0x000fe20000000f00 */
[----:B------:R-:W-:Y:S02]  /*6340*/  HFMA2 R12, -RZ, RZ, 0, 5.9604644775390625e-08 ;  /* 0x00000001ff0c7431 */ /* 0x000fe400000001ff */
[----:B------:R-:W-:Y:S02]  /*6350*/  IMAD.MOV.U32 R8, RZ, RZ, 0x192 ;  /* 0x00000192ff087424 */ /* 0x000fe400078e00ff */
[----:B------:R-:W-:Y:S01]  /*6360*/  IMAD.MOV.U32 R13, RZ, RZ, RZ ;  /* 0x000000ffff0d7224 */ /* 0x000fe200078e00ff */
[----:B------:R-:W4:Y:S01]  /*6370*/  LDCU.64 UR6, c[0x4][0x80] ;  /* 0x01001000ff0677ac */ /* 0x000f220008000a00 */
[----:B------:R-:W3:Y:S01]  /*6380*/  LDC.64 R2, c[0x4][R3] ;  /* 0x0100000003027b82 */ /* 0x000ee20000000a00 */
[----:B------:R-:W5:Y:S01]  /*6390*/  LDCU.64 UR4, c[0x4][0x18] ;  /* 0x01000300ff0477ac */ /* 0x000f620008000a00 */
[----:B--2---:R-:W-:Y:S01]  /*63a0*/  MOV R5, UR9 ;  /* 0x0000000900057c02 */ /* 0x004fe20008000f00 */
[----:B-1----:R-:W-:Y:S01]  /*63b0*/  IMAD.U32 R4, RZ, RZ, UR8 ;  /* 0x00000008ff047e24 */ /* 0x002fe2000f8e00ff */
[----:B----4-:R-:W-:Y:S01]  /*63c0*/  MOV R7, UR7 ;  /* 0x0000000700077c02 */ /* 0x010fe20008000f00 */
[----:B------:R-:W-:Y:S01]  /*63d0*/  IMAD.U32 R6, RZ, RZ, UR6 ;  /* 0x00000006ff067e24 */ /* 0x000fe2000f8e00ff */
[----:B-----5:R-:W-:Y:S01]  /*63e0*/  MOV R11, UR5 ;  /* 0x00000005000b7c02 */ /* 0x020fe20008000f00 */
[----:B------:R-:W-:Y:S02]  /*63f0*/  IMAD.U32 R10, RZ, RZ, UR4 ;  /* 0x00000004ff0a7e24 */ /* 0x000fe4000f8e00ff */
[----:B------:R-:W-:Y:S07]  /*6400*/  LEPC R20, `(.L_x_115) ;  /* 0x000000001014794e */ /* 0x000fee0000000000 */
[----:B---3--:R-:W-:Y:S05]  /*6410*/  CALL.ABS.NOINC R2 ;  /* 0x0000000002007343 */ /* 0x008fea0003c00000 */
.L_x_115:
[----:B-1----:R-:W-:Y:S01]  /*6420*/  F2FP.F16.E5M2.UNPACK_B R4, R81 ;  /* 0x00000051ff04723e */ /* 0x002fe200020004ff */
[----:B------:R-:W-:Y:S05]  /*6430*/  WARPSYNC.ALL ;  /* 0x0000000000007948 */ /* 0x000fea0003800000 */
[----:B------:R-:W-:Y:S01]  /*6440*/  R2UR UR4, R48 ;  /* 0x00000000300472ca */ /* 0x000fe200000e0000 */
[--C-:B------:R-:W-:Y:S01]  /*6450*/  HADD2.F32 R53, -RZ, R4.reuse.H0_H0 ;  /* 0x20000004ff357230 */ /* 0x100fe20000004100 */
[-C--:B------:R-:W-:Y:S01]  /*6460*/  F2FP.F16.E5M2.UNPACK_B R3, R80.reuse ;  /* 0x00000050ff03723e */ /* 0x080fe200020004ff */
[----:B------:R-:W-:Y:S01]  /*6470*/  HADD2.F32 R54, -RZ, R4.H1_H1 ;  /* 0x30000004ff367230 */ /* 0x000fe20000004100 */
[----:B------:R-:W-:Y:S01]  /*6480*/  F2FP.F16.E5M2.UNPACK_B R0, R80.H1 ;  /* 0x00000050ff00723e */ /* 0x000fe200030004ff */
[----:B------:R-:W-:Y:S01]  /*6490*/  BSSY.RECONVERGENT B0, `(.L_x_116) ;  /* 0x000009e000007945 */ /* 0x000fe20003800200 */
[----:B------:R-:W-:Y:S01]  /*64a0*/  F2FP.F16.E5M2.UNPACK_B R64, R83.H1 ;  /* 0x00000053ff40723e */ /* 0x000fe200030004ff */
[--C-:B------:R-:W-:Y:S01]  /*64b0*/  HADD2.F32 R2, -RZ, R3.reuse.H0_H0 ;  /* 0x20000003ff027230 */ /* 0x100fe20000004100 */
[----:B---3--:R-:W-:Y:S01]  /*64c0*/  F2FP.F16.E5M2.UNPACK_B R74, R86 ;  /* 0x00000056ff4a723e */ /* 0x008fe200020004ff */
[----:B------:R-:W-:Y:S01]  /*64d0*/  HADD2.F32 R50, -RZ, R3.H1_H1 ;  /* 0x30000003ff327230 */ /* 0x000fe20000004100 */
[----:B------:R-:W-:Y:S01]  /*64e0*/  F2FP.F16.E5M2.UNPACK_B R3, R81.H1 ;  /* 0x00000051ff03723e */ /* 0x000fe200030004ff */
[--C-:B------:R-:W-:Y:S01]  /*64f0*/  HADD2.F32 R51, -RZ, R0.reuse.H0_H0 ;  /* 0x20000000ff337230 */ /* 0x100fe20000004100 */
[----:B------:R-:W-:Y:S01]  /*6500*/  MOV R116, 0x10 ;  /* 0x0000001000747802 */ /* 0x000fe20000000f00 */
[----:B------:R-:W-:Y:S01]  /*6510*/  HADD2.F32 R52, -RZ, R0.H1_H1 ;  /* 0x30000000ff347230 */ /* 0x000fe20000004100 */
[-C--:B------:R-:W-:Y:S01]  /*6520*/  F2FP.F16.E5M2.UNPACK_B R0, R82.reuse ;  /* 0x00000052ff00723e */ /* 0x080fe200020004ff */
[----:B------:R-:W1:Y:S01]  /*6530*/  LDTM.x32 R4, tmem[UR4] ;  /* 0x00000004000479ee */ /* 0x000e6200082c0000 */
[----:B------:R-:W-:Y:S01]  /*6540*/  LOP3.LUT P5, RZ, R101, 0x80, RZ, 0xc0, !PT ;  /* 0x0000008065ff7812 */ /* 0x000fe200078ac0ff */
[--C-:B------:R-:W-:Y:S01]  /*6550*/  HADD2.F32 R55, -RZ, R3.reuse.H0_H0 ;  /* 0x20000003ff377230 */ /* 0x100fe20000004100 */
[----:B------:R-:W-:Y:S01]  /*6560*/  IADD3 R113, PT, PT, R100, UR49, RZ ;  /* 0x0000003164717c10 */ /* 0x000fe2000fffe0ff */
[--C-:B------:R-:W-:Y:S01]  /*6570*/  HADD2.F32 R57, -RZ, R0.reuse.H0_H0 ;  /* 0x20000000ff397230 */ /* 0x100fe20000004100 */
[----:B------:R-:W-:Y:S01]  /*6580*/  SEL R116, R116, 0xfffffff0, !P5 ;  /* 0xfffffff074747807 */ /* 0x000fe20006800000 */
[----:B------:R-:W-:Y:S01]  /*6590*/  HADD2.F32 R58, -RZ, R0.H1_H1 ;  /* 0x30000000ff3a7230 */ /* 0x000fe20000004100 */
[----:B------:R-:W-:Y:S01]  /*65a0*/  F2FP.F16.E5M2.UNPACK_B R0, R83 ;  /* 0x00000053ff00723e */ /* 0x000fe200020004ff */
[----:B------:R-:W-:Y:S01]  /*65b0*/  HADD2.F32 R56, -RZ, R3.H1_H1 ;  /* 0x30000003ff387230 */ /* 0x000fe20000004100 */
[----:B------:R-:W-:Y:S01]  /*65c0*/  F2FP.F16.E5M2.UNPACK_B R3, R82.H1 ;  /* 0x00000052ff03723e */ /* 0x000fe200030004ff */
[----:B------:R-:W-:Y:S01]  /*65d0*/  HADD2.F32 R73, -RZ, R74.H0_H0 ;  /* 0x2000004aff497230 */ /* 0x000fe20000004100 */
[----:B------:R-:W-:Y:S01]  /*65e0*/  IADD3 R113, PT, PT, R113, R116, RZ ;  /* 0x0000007471717210 */ /* 0x000fe20007ffe0ff */
[--C-:B------:R-:W-:Y:S01]  /*65f0*/  HADD2.F32 R61, -RZ, R0.reuse.H0_H0 ;  /* 0x20000000ff3d7230 */ /* 0x100fe20000004100 */
[----:B------:R-:W-:Y:S01]  /*6600*/  ISETP.NE.AND P0, PT, R109, RZ, PT ;  /* 0x000000ff6d00720c */ /* 0x000fe20003f05270 */
[----:B------:R-:W-:Y:S01]  /*6610*/  HADD2.F32 R62, -RZ, R0.H1_H1 ;  /* 0x30000000ff3e7230 */ /* 0x000fe20000004100 */
[-C--:B------:R-:W-:Y:S01]  /*6620*/  F2FP.F16.E5M2.UNPACK_B R0, R84.reuse.H1 ;  /* 0x00000054ff00723e */ /* 0x080fe200030004ff */
[--C-:B------:R-:W-:Y:S01]  /*6630*/  HADD2.F32 R59, -RZ, R3.reuse.H0_H0 ;  /* 0x20000003ff3b7230 */ /* 0x100fe20000004100 */
[----:B------:R-:W-:Y:S01]  /*6640*/  ISETP.NE.AND P6, PT, R117, RZ, PT ;  /* 0x000000ff7500720c */ /* 0x000fe20003fc5270 */
[----:B------:R-:W-:Y:S01]  /*6650*/  HADD2.F32 R60, -RZ, R3.H1_H1 ;  /* 0x30000003ff3c7230 */ /* 0x000fe20000004100 */
[----:B------:R-:W-:Y:S01]  /*6660*/  F2FP.F16.E5M2.UNPACK_B R3, R84 ;  /* 0x00000054ff03723e */ /* 0x000fe200020004ff */
[--C-:B------:R-:W-:Y:S02]  /*6670*/  HADD2.F32 R67, -RZ, R0.reuse.H0_H0 ;  /* 0x20000000ff437230 */ /* 0x100fe40000004100 */
[----:B------:R-:W-:Y:S01]  /*6680*/  HADD2.F32 R68, -RZ, R0.H1_H1 ;  /* 0x30000000ff447230 */ /* 0x000fe20000004100 */
[----:B------:R-:W-:Y:S01]  /*6690*/  F2FP.F16.E5M2.UNPACK_B R0, R85.H1 ;  /* 0x00000055ff00723e */ /* 0x000fe200030004ff */
[--C-:B------:R-:W-:Y:S02]  /*66a0*/  HADD2.F32 R65, -RZ, R3.reuse.H0_H0 ;  /* 0x20000003ff417230 */ /* 0x100fe40000004100 */
[C---:B-1----:R-:W-:Y:S01]  /*66b0*/  FMUL R7, R47.reuse, R7 ;  /* 0x000000072f077220 */ /* 0x042fe20000400000 */
[----:B------:R-:W-:Y:S01]  /*66c0*/  HADD2.F32 R66, -RZ, R3.H1_H1 ;  /* 0x30000003ff427230 */ /* 0x000fe20000004100 */
[----:B------:R-:W-:Y:S01]  /*66d0*/  F2FP.F16.E5M2.UNPACK_B R3, R85 ;  /* 0x00000055ff03723e */ /* 0x000fe200020004ff */
[--C-:B------:R-:W-:Y:S02]  /*66e0*/  HADD2.F32 R71, -RZ, R0.reuse.H0_H0 ;  /* 0x20000000ff477230 */ /* 0x100fe40000004100 */
[----:B------:R-:W-:Y:S02]  /*66f0*/  HADD2.F32 R72, -RZ, R0.H1_H1 ;  /* 0x30000000ff487230 */ /* 0x000fe40000004100 */
[----:B------:R-:W-:Y:S01]  /*6700*/  FMUL R0, R47, R4 ;  /* 0x000000042f007220 */ /* 0x000fe20000400000 */
[--C-:B------:R-:W-:Y:S01]  /*6710*/  HADD2.F32 R69, -RZ, R3.reuse.H0_H0 ;  /* 0x20000003ff457230 */ /* 0x100fe20000004100 */
[----:B------:R-:W-:Y:S01]  /*6720*/  F2FP.F16.E5M2.UNPACK_B R4, R87 ;  /* 0x00000057ff04723e */ /* 0x000fe200020004ff */
[----:B------:R-:W-:Y:S01]  /*6730*/  HADD2.F32 R70, -RZ, R3.H1_H1 ;  /* 0x30000003ff467230 */ /* 0x000fe20000004100 */
[----:B------:R-:W-:Y:S01]  /*6740*/  F2FP.F16.E5M2.UNPACK_B R3, R86.H1 ;  /* 0x00000056ff03723e */ /* 0x000fe200030004ff */
[----:B------:R-:W-:Y:S01]  /*6750*/  FFMA R0, R49, R2, R0 ;  /* 0x0000000231007223 */ /* 0x000fe20000000000 */
[----:B------:R-:W-:Y:S01]  /*6760*/  FMUL R2, R47, R5 ;  /* 0x000000052f027220 */ /* 0x000fe20000400000 */
[----:B------:R-:W-:Y:S01]  /*6770*/  HADD2.F32 R74, -RZ, R74.H1_H1 ;  /* 0x3000004aff4a7230 */ /* 0x000fe20000004100 */
[----:B------:R-:W-:Y:S01]  /*6780*/  F2FP.F16.E5M2.UNPACK_B R5, R87.H1 ;  /* 0x00000057ff05723e */ /* 0x000fe200030004ff */
[--C-:B------:R-:W-:Y:S02]  /*6790*/  HADD2.F32 R75, -RZ, R3.reuse.H0_H0 ;  /* 0x20000003ff4b7230 */ /* 0x100fe40000004100 */
[----:B------:R-:W-:Y:S01]  /*67a0*/  FFMA R2, R49, R50, R2 ;  /* 0x0000003231027223 */ /* 0x000fe20000000002 */
[----:B------:R-:W-:Y:S02]  /*67b0*/  HADD2.F32 R76, -RZ, R3.H1_H1 ;  /* 0x30000003ff4c7230 */ /* 0x000fe40000004100 */
[C---:B------:R-:W-:Y:S01]  /*67c0*/  FMUL R3, R47.reuse, R6 ;  /* 0x000000062f037220 */ /* 0x040fe20000400000 */
[--C-:B------:R-:W-:Y:S02]  /*67d0*/  HADD2.F32 R50, -RZ, R4.reuse.H0_H0 ;  /* 0x20000004ff327230 */ /* 0x100fe40000004100 */
[C---:B------:R-:W-:Y:S01]  /*67e0*/  FMUL R6, R47.reuse, R11 ;  /* 0x0000000b2f067220 */ /* 0x040fe20000400000 */
[----:B------:R-:W-:Y:S01]  /*67f0*/  FMUL R11, R47, R16 ;  /* 0x000000102f0b7220 */ /* 0x000fe20000400000 */
[C---:B------:R-:W-:Y:S01]  /*6800*/  FFMA R3, R49.reuse, R51, R3 ;  /* 0x0000003331037223 */ /* 0x040fe20000000003 */
[----:B------:R-:W-:Y:S01]  /*6810*/  FFMA R7, R49, R52, R7 ;  /* 0x0000003431077223 */ /* 0x000fe20000000007 */
[----:B------:R-:W-:Y:S02]  /*6820*/  HADD2.F32 R51, -RZ, R4.H1_H1 ;  /* 0x30000004ff337230 */ /* 0x000fe40000004100 */
[C---:B------:R-:W-:Y:S01]  /*6830*/  FMUL R4, R47.reuse, R9 ;  /* 0x000000092f047220 */ /* 0x040fe20000400000 */
[--C-:B------:R-:W-:Y:S02]  /*6840*/  HADD2.F32 R52, -RZ, R5.reuse.H0_H0 ;  /* 0x20000005ff347230 */ /* 0x100fe40000004100 */
[----:B------:R-:W-:Y:S01]  /*6850*/  FMUL R16, R47, R21 ;  /* 0x000000152f107220 */ /* 0x000fe20000400000 */
[----:B------:R-:W-:Y:S01]  /*6860*/  F2FP.SATFINITE.E5M2.F32.PACK_AB_MERGE_C R78, R7, R3, RZ ;  /* 0x00000003074e723e */ /* 0x000fe200048060ff */
[C---:B------:R-:W-:Y:S01]  /*6870*/  FMUL R3, R47.reuse, R8 ;  /* 0x000000082f037220 */ /* 0x040fe20000400000 */
[----:B------:R-:W-:Y:S02]  /*6880*/  HADD2.F32 R77, -RZ, R5.H1_H1 ;  /* 0x30000005ff4d7230 */ /* 0x000fe40000004100 */
[C---:B------:R-:W-:Y:S01]  /*6890*/  FMUL R7, R47.reuse, R12 ;  /* 0x0000000c2f077220 */ /* 0x040fe20000400000 */
[----:B------:R-:W-:Y:S01]  /*68a0*/  FMUL R8, R47, R13 ;  /* 0x0000000d2f087220 */ /* 0x000fe20000400000 */
[C---:B------:R-:W-:Y:S01]  /*68b0*/  FFMA R3, R49.reuse, R53, R3 ;  /* 0x0000003531037223 */ /* 0x040fe20000000003 */
[----:B------:R-:W-:Y:S01]  /*68c0*/  FFMA R4, R49, R54, R4 ;  /* 0x0000003631047223 */ /* 0x000fe20000000004 */
[C---:B------:R-:W-:Y:S01]  /*68d0*/  FMUL R12, R47.reuse, R17 ;  /* 0x000000112f0c7220 */ /* 0x040fe20000400000 */
[C---:B------:R-:W-:Y:S01]  /*68e0*/  FMUL R5, R47.reuse, R10 ;  /* 0x0000000a2f057220 */ /* 0x040fe20000400000 */
[C---:B------:R-:W-:Y:S01]  /*68f0*/  FMUL R9, R47.reuse, R14 ;  /* 0x0000000e2f097220 */ /* 0x040fe20000400000 */
[C---:B------:R-:W-:Y:S01]  /*6900*/  FMUL R10, R47.reuse, R15 ;  /* 0x0000000f2f0a7220 */ /* 0x040fe20000400000 */
[----:B------:R-:W-:Y:S01]  /*6910*/  FMUL R15, R47, R20 ;  /* 0x000000142f0f7220 */ /* 0x000fe20000400000 */
[C---:B------:R-:W-:Y:S01]  /*6920*/  FFMA R5, R49.reuse, R55, R5 ;  /* 0x0000003731057223 */ /* 0x040fe20000000005 */
[C---:B------:R-:W-:Y:S01]  /*6930*/  FFMA R6, R49.reuse, R56, R6 ;  /* 0x0000003831067223 */ /* 0x040fe20000000006 */
[C---:B------:R-:W-:Y:S01]  /*6940*/  FFMA R7, R49.reuse, R57, R7 ;  /* 0x0000003931077223 */ /* 0x040fe20000000007 */
[C---:B------:R-:W-:Y:S01]  /*6950*/  FFMA R8, R49.reuse, R58, R8 ;  /* 0x0000003a31087223 */ /* 0x040fe20000000008 */
[--C-:B------:R-:W-:Y:S02]  /*6960*/  HADD2.F32 R63, -RZ, R64.reuse.H0_H0 ;  /* 0x20000040ff3f7230 */ /* 0x100fe40000004100 */
[C---:B------:R-:W-:Y:S01]  /*6970*/  FFMA R9, R49.reuse, R59, R9 ;  /* 0x0000003b31097223 */ /* 0x040fe20000000009 */
[----:B------:R-:W-:Y:S01]  /*6980*/  F2FP.SATFINITE.E5M2.F32.PACK_AB_MERGE_C R5, R6, R5, RZ ;  /* 0x000000050605723e */ /* 0x000fe200048060ff */
[C---:B------:R-:W-:Y:S01]  /*6990*/  FFMA R10, R49.reuse, R60, R10 ;  /* 0x0000003c310a7223 */ /* 0x040fe2000000000a */
[C---:B------:R-:W-:Y:S01]  /*69a0*/  FFMA R11, R49.reuse, R61, R11 ;  /* 0x0000003d310b7223 */ /* 0x040fe2000000000b */
[----:B------:R-:W-:Y:S01]  /*69b0*/  FFMA R12, R49, R62, R12 ;  /* 0x0000003e310c7223 */ /* 0x000fe2000000000c */
[C---:B------:R-:W-:Y:S01]  /*69c0*/  FMUL R20, R47.reuse, R25 ;  /* 0x000000192f147220 */ /* 0x040fe20000400000 */
[C---:B------:R-:W-:Y:S01]  /*69d0*/  FMUL R25, R47.reuse, R30 ;  /* 0x0000001e2f197220 */ /* 0x040fe20000400000 */
[C---:B------:R-:W-:Y:S01]  /*69e0*/  FMUL R30, R47.reuse, R35 ;  /* 0x000000232f1e7220 */ /* 0x040fe20000400000 */
[----:B------:R-:W-:Y:S01]  /*69f0*/  F2FP.SATFINITE.E5M2.F32.PACK_AB_MERGE_C R9, R10, R9, RZ ;  /* 0x000000090a09723e */ /* 0x000fe200048060ff */
[----:B------:R-:W-:Y:S02]  /*6a00*/  HADD2.F32 R64, -RZ, R64.H1_H1 ;  /* 0x30000040ff407230 */ /* 0x000fe40000004100 */
[C---:B------:R-:W-:Y:S01]  /*6a10*/  FMUL R13, R47.reuse, R18 ;  /* 0x000000122f0d7220 */ /* 0x040fe20000400000 */
[C---:B------:R-:W-:Y:S01]  /*6a20*/  FMUL R14, R47.reuse, R19 ;  /* 0x000000132f0e7220 */ /* 0x040fe20000400000 */
[C---:B------:R-:W-:Y:S01]  /*6a30*/  FMUL R17, R47.reuse, R22 ;  /* 0x000000162f117220 */ /* 0x040fe20000400000 */
[----:B------:R-:W-:Y:S01]  /*6a40*/  FMUL R18, R47, R23 ;  /* 0x000000172f127220 */ /* 0x000fe20000400000 */
[C---:B------:R-:W-:Y:S01]  /*6a50*/  FFMA R13, R49.reuse, R63, R13 ;  /* 0x0000003f310d7223 */ /* 0x040fe2000000000d */
[C---:B------:R-:W-:Y:S01]  /*6a60*/  FFMA R14, R49.reuse, R64, R14 ;  /* 0x00000040310e7223 */ /* 0x040fe2000000000e */
[----:B------:R-:W-:Y:S01]  /*6a70*/  FFMA R15, R49, R65, R15 ;  /* 0x00000041310f7223 */ /* 0x000fe2000000000f */
[----:B------:R-:W-:Y:S01]  /*6a80*/  FMUL R19, R47, R24 ;  /* 0x000000182f137220 */ /* 0x000fe20000400000 */
[C---:B------:R-:W-:Y:S01]  /*6a90*/  FFMA R16, R49.reuse, R66, R16 ;  /* 0x0000004231107223 */ /* 0x040fe20000000010 */
[----:B------:R-:W-:Y:S01]  /*6aa0*/  FFMA R17, R49, R67, R17 ;  /* 0x0000004331117223 */ /* 0x000fe20000000011 */
[----:B------:R-:W-:Y:S01]  /*6ab0*/  F2FP.SATFINITE.E5M2.F32.PACK_AB_MERGE_C R13, R14, R13, RZ ;  /* 0x0000000d0e0d723e */ /* 0x000fe200048060ff */
[C---:B------:R-:W-:Y:S01]  /*6ac0*/  FMUL R21, R47.reuse, R26 ;  /* 0x0000001a2f157220 */ /* 0x040fe20000400000 */
[----:B------:R-:W-:Y:S01]  /*6ad0*/  FMUL R22, R47, R27 ;  /* 0x0000001b2f167220 */ /* 0x000fe20000400000 */
[C---:B------:R-:W-:Y:S01]  /*6ae0*/  FFMA R18, R49.reuse, R68, R18 ;  /* 0x0000004431127223 */ /* 0x040fe20000000012 */
[----:B------:R-:W-:Y:S01]  /*6af0*/  FFMA R19, R49, R69, R19 ;  /* 0x0000004531137223 */ /* 0x000fe20000000013 */
[----:B------:R-:W-:Y:S01]  /*6b00*/  FMUL R23, R47, R28 ;  /* 0x0000001c2f177220 */ /* 0x000fe20000400000 */
[----:B------:R-:W-:Y:S01]  /*6b10*/  FFMA R20, R49, R70, R20 ;  /* 0x0000004631147223 */ /* 0x000fe20000000014 */
[----:B------:R-:W-:Y:S01]  /*6b20*/  FMUL R24, R47, R29 ;  /* 0x0000001d2f187220 */ /* 0x000fe20000400000 */
[C---:B------:R-:W-:Y:S01]  /*6b30*/  FFMA R21, R49.reuse, R71, R21 ;  /* 0x0000004731157223 */ /* 0x040fe20000000015 */
[----:B------:R-:W-:Y:S01]  /*6b40*/  FFMA R22, R49, R72, R22 ;  /* 0x0000004831167223 */ /* 0x000fe20000000016 */
[C---:B------:R-:W-:Y:S01]  /*6b50*/  FMUL R26, R47.reuse, R31 ;  /* 0x0000001f2f1a7220 */ /* 0x040fe20000400000 */
[----:B------:R-:W-:Y:S01]  /*6b60*/  FMUL R27, R47, R32 ;  /* 0x000000202f1b7220 */ /* 0x000fe20000400000 */
[----:B------:R-:W-:Y:S01]  /*6b70*/  FFMA R23, R49, R73, R23 ;  /* 0x0000004931177223 */ /* 0x000fe20000000017 */
[----:B------:R-:W-:Y:S01]  /*6b80*/  FMUL R28, R47, R33 ;  /* 0x000000212f1c7220 */ /* 0x000fe20000400000 */
[----:B------:R-:W-:Y:S01]  /*6b90*/  FFMA R24, R49, R74, R24 ;  /* 0x0000004a31187223 */ /* 0x000fe20000000018 */
[----:B------:R-:W-:Y:S01]  /*6ba0*/  FMUL R29, R47, R34 ;  /* 0x000000222f1d7220 */ /* 0x000fe20000400000 */
[C---:B------:R-:W-:Y:S01]  /*6bb0*/  FFMA R25, R49.reuse, R75, R25 ;  /* 0x0000004b31197223 */ /* 0x040fe20000000019 */
[C---:B------:R-:W-:Y:S01]  /*6bc0*/  FFMA R26, R49.reuse, R76, R26 ;  /* 0x0000004c311a7223 */ /* 0x040fe2000000001a */
[C---:B------:R-:W-:Y:S01]  /*6bd0*/  FFMA R27, R49.reuse, R50, R27 ;  /* 0x00000032311b7223 */ /* 0x040fe2000000001b */
[C---:B------:R-:W-:Y:S01]  /*6be0*/  FFMA R28, R49.reuse, R51, R28 ;  /* 0x00000033311c7223 */ /* 0x040fe2000000001c */
[----:B------:R-:W-:Y:S01]  /*6bf0*/  F2FP.SATFINITE.E5M2.F32.PACK_AB_MERGE_C R17, R18, R17, RZ ;  /* 0x000000111211723e */ /* 0x000fe200048060ff */
[C---:B------:R-:W-:Y:S01]  /*6c00*/  FFMA R29, R49.reuse, R52, R29 ;  /* 0x00000034311d7223 */ /* 0x040fe2000000001d */
[----:B------:R-:W-:Y:S01]  /*6c10*/  F2FP.SATFINITE.E5M2.F32.PACK_AB_MERGE_C R21, R22, R21, RZ ;  /* 0x000000151615723e */ /* 0x000fe200048060ff */
[----:B------:R-:W-:Y:S01]  /*6c20*/  FFMA R30, R49, R77, R30 ;  /* 0x0000004d311e7223 */ /* 0x000fe2000000001e */
[----:B------:R-:W-:Y:S02]  /*6c30*/  F2FP.SATFINITE.E5M2.F32.PACK_AB_MERGE_C R32, R2, R0, R78 ;  /* 0x000000000220723e */ /* 0x000fe4000480604e */
[----:B------:R-:W-:Y:S02]  /*6c40*/  F2FP.SATFINITE.E5M2.F32.PACK_AB_MERGE_C R33, R4, R3, R5 ;  /* 0x000000030421723e */ /* 0x000fe40004806005 */
[----:B------:R-:W-:Y:S02]  /*6c50*/  F2FP.SATFINITE.E5M2.F32.PACK_AB_MERGE_C R34, R8, R7, R9 ;  /* 0x000000070822723e */ /* 0x000fe40004806009 */
[----:B------:R-:W-:Y:S02]  /*6c60*/  F2FP.SATFINITE.E5M2.F32.PACK_AB_MERGE_C R35, R12, R11, R13 ;  /* 0x0000000b0c23723e */ /* 0x000fe4000480600d */
[----:B------:R-:W-:Y:S02]  /*6c70*/  F2FP.SATFINITE.E5M2.F32.PACK_AB_MERGE_C R16, R16, R15, R17 ;  /* 0x0000000f1010723e */ /* 0x000fe40004806011 */
[----:B------:R-:W-:Y:S01]  /*6c80*/  F2FP.SATFINITE.E5M2.F32.PACK_AB_MERGE_C R17, R20, R19, R21 ;  /* 0x000000131411723e */ /* 0x000fe20004806015 */
[----:B------:R1:W-:Y:S01]  /*6c90*/  STS.128 [R100+UR49+0x4200], R32 ;  /* 0x0042002064007988 */ /* 0x0003e20008000c31 */
[----:B------:R-:W-:Y:S02]  /*6ca0*/  F2FP.SATFINITE.E5M2.F32.PACK_AB_MERGE_C R18, R26, R25, RZ ;  /* 0x000000191a12723e */ /* 0x000fe400048060ff */
[----:B------:R-:W-:Y:S02]  /*6cb0*/  F2FP.SATFINITE.E5M2.F32.PACK_AB_MERGE_C R19, R30, R29, RZ ;  /* 0x0000001d1e13723e */ /* 0x000fe400048060ff */
[----:B------:R-:W-:Y:S02]  /*6cc0*/  F2FP.SATFINITE.E5M2.F32.PACK_AB_MERGE_C R18, R24, R23, R18 ;  /* 0x000000171812723e */ /* 0x000fe40004806012 */
[----:B------:R-:W-:Y:S02]  /*6cd0*/  F2FP.SATFINITE.E5M2.F32.PACK_AB_MERGE_C R19, R28, R27, R19 ;  /* 0x0000001b1c13723e */ /* 0x000fe40004806013 */
[----:B------:R-:W-:Y:S02]  /*6ce0*/  LEA R0, R105, UR49, 0x3 ;  /* 0x0000003169007c11 */ /* 0x000fe4000f8e18ff */
[----:B------:R-:W-:Y:S01]  /*6cf0*/  @P6 SHF.L.U32 R2, R104, 0x1f, RZ ;  /* 0x0000001f68026819 */ /* 0x000fe200000006ff */
[----:B------:R1:W-:Y:S01]  /*6d00*/  STS.128 [R113+0x4200], R16 ;  /* 0x0042001071007388 */ /* 0x0003e20000000c00 */
[----:B------:R-:W-:Y:S01]  /*6d10*/  @!PT LDS RZ, [RZ] ;  /* 0x00000000fffff984 */ /* 0x000fe20000000800 */
[----:B------:R-:W-:Y:S01]  /*6d20*/  @!PT LDS RZ, [RZ] ;  /* 0x00000000fffff984 */ /* 0x000fe20000000800 */
[----:B------:R-:W-:Y:S01]  /*6d30*/  @!PT LDS RZ, [RZ] ;  /* 0x00000000fffff984 */ /* 0x000fe20000000800 */
[----:B------:R-:W-:Y:S01]  /*6d40*/  @!PT LDS RZ, [RZ] ;  /* 0x00000000fffff984 */ /* 0x000fe20000000800 */
[----:B------:R2:W-:Y:S07]  /*6d50*/  MEMBAR.ALL.CTA ;  /* 0x0000000000007992 */ /* 0x0005ee0000008000 */
[----:B--2---:R-:W2:Y:S02]  /*6d60*/  FENCE.VIEW.ASYNC.S ;  /* 0x00000000000073c6 */ /* 0x004ea40000000000 */
[----:B--2---:R-:W-:Y:S06]  /*6d70*/  BAR.SYNC.DEFER_BLOCKING 0x1, 0x80 ;  /* 0x0042000000007b1d */ /* 0x004fec0000010000 */
[----:B------:R-:W-:Y:S05]  /*6d80*/  @P0 BRA `(.L_x_117) ;  /* 0x0000000000380947 */ /* 0x000fea0003800000 */
[----:B------:R-:W-:Y:S02]  /*6d90*/  UIADD3 UR4, UPT, UPT, UR49, 0x4200, URZ ;  /* 0x0000420031047890 */ /* 0x000fe4000fffe0ff */
[----:B------:R-:W-:Y:S01]  /*6da0*/  UIADD3 UR8, UP0, UPT, UR52, 0x680, URZ ;  /* 0x0000068034087890 */ /* 0x000fe2000ff1e0ff */
[----:B------:R-:W-:Y:S01]  /*6db0*/  UMOV UR43, UR36 ;  /* 0x00000024002b7c82 */ /* 0x000fe20008000000 */
[----:B------:R-:W-:Y:S02]  /*6dc0*/  UIADD3 UR5, UPT, UPT, UR41, 0x80, URZ ;  /* 0x0000008029057890 */ /* 0x000fe4000fffe0ff */
[----:B------:R-:W-:Y:S01]  /*6dd0*/  MOV R108, UR4 ;  /* 0x00000004006c7c02 */ /* 0x000fe20008000f00 */
[----:B------:R-:W-:Y:S02]  /*6de0*/  UIADD3.X UR9, UPT, UPT, URZ, UR53, URZ, UP0, !UPT ;  /* 0x00000035ff097290 */ /* 0x000fe400087fe4ff */
[----:B------:R-:W-:Y:S01]  /*6df0*/  UIADD3 UR4, UPT, UPT, UR49, 0x4a00, URZ ;  /* 0x00004a0031047890 */ /* 0x000fe2000fffe0ff */
[----:B------:R-:W-:Y:S01]  /*6e00*/  R2UR UR40, R108 ;  /* 0x000000006c2872ca */ /* 0x000fe200000e0000 */
[----:B------:R-:W-:Y:S01]  /*6e10*/  UMOV UR6, UR42 ;  /* 0x0000002a00067c82 */ /* 0x000fe20008000000 */
[----:B------:R-:W-:Y:S11]  /*6e20*/  UMOV UR7, UR36 ;  /* 0x0000002400077c82 */ /* 0x000ff60008000000 */
[----:B------:R2:W-:Y:S01]  /*6e30*/  UTMASTG.3D [UR40], [UR8] ;  /* 0x00000028080073b5 */ /* 0x0005e20008010000 */
[----:B------:R2:W-:Y:S01]  /*6e40*/  UTMASTG.3D [UR4], [UR8] ;  /* 0x00000004080073b5 */ /* 0x0005e20008010000 */
[----:B------:R0:W-:Y:S01]  /*6e50*/  UTMACMDFLUSH ;  /* 0x00000000000079b7 */ /* 0x0001e20000000000 */
[----:B--2---:R-:W-:Y:S04]  /*6e60*/  DEPBAR.LE SB0, 0x1 ;  /* 0x000080400000791a */ /* 0x004fe80000000000 */
.L_x_117:
[----:B------:R-:W-:Y:S05]  /*6e70*/  BSYNC.RECONVERGENT B0 ;  /* 0x0000000000007941 */ /* 0x000fea0003800200 */
.L_x_116:
[----:B------:R-:W-:Y:S06]  /*6e80*/  BAR.SYNC.DEFER_BLOCKING 0x1, 0x80 ;  /* 0x0042000000007b1d */ /* 0x000fec0000010000 */
[----:B------:R-:W2:Y:S01]  /*6e90*/  @P6 SYNCS.PHASECHK.TRANS64.TRYWAIT P0, [R0+URZ+0x40], R2 ;  /* 0x00004002000065a7 */ /* 0x000ea200080011ff */
[----:B------:R-:W-:Y:S01]  /*6ea0*/  BSSY B1, `(.L_x_118) ;  /* 0x0000021000017945 */ /* 0x000fe20003800000 */
[----:B--2---:R-:W-:Y:S03]  /*6eb0*/  @P6 SEL R114, RZ, 0x1, !P0 ;  /* 0x00000001ff726807 */ /* 0x004fe60004000000 */
[----:B------:R-:W-:Y:S05]  /*6ec0*/  @!P6 BRA `(.L_x_119) ;  /* 0x000000000078e947 */ /* 0x000fea0003800000 */
[----:B------:R-:W-:Y:S01]  /*6ed0*/  ISETP.NE.AND P1, PT, R115, RZ, PT ;  /* 0x000000ff7300720c */ /* 0x000fe20003f25270 */
[----:B------:R-:W-:Y:S01]  /*6ee0*/  BSSY B0, `(.L_x_120) ;  /* 0x0000009000007945 */ /* 0x000fe20003800000 */
[----:B------:R-:W-:Y:S11]  /*6ef0*/  ISETP.NE.AND P0, PT, R114, RZ, PT ;  /* 0x000000ff7200720c */ /* 0x000ff60003f05270 */
[----:B------:R-:W-:Y:S05]  /*6f00*/  @P1 IMAD R2, R105, 0x1000, R100 ;  /* 0x0000100069021824 */ /* 0x000fea00078e0264 */
[----:B------:R-:W-:Y:S05]  /*6f10*/  @P1 IADD3 R4, PT, PT, R2, UR49, RZ ;  /* 0x0000003102041c10 */ /* 0x000fea000fffe0ff */
[----:B------:R-:W-:Y:S01]  /*6f20*/  @P1 IMAD.IADD R4, R4, 0x1, R116 ;  /* 0x0000000104041824 */ /* 0x000fe200078e0274 */
[----:B------:R-:W-:Y:S06]  /*6f30*/  @P0 BRA `(.L_x_121) ;  /* 0x00000000000c0947 */ /* 0x000fec0003800000 */
[----:B------:R-:W-:Y:S04]  /*6f40*/  SHF.L.U32 R3, R104, 0x1f, RZ ;  /* 0x0000001f68037819 */ /* 0x000fe800000006ff */
[----:B------:R-:W2:Y:S02]  /*6f50*/  SYNCS.PHASECHK.TRANS64.TRYWAIT P0, [R0+URZ+0x40], R3 ;  /* 0x00004003000075a7 */ /* 0x000ea400080011ff */
[----:B--2---:R-:W-:Y:S05]  /*6f60*/  @!P0 BRA `(.L_x_122) ;  /* 0x0000003400448947 */ /* 0x004fea0003800000 */
.L_x_121:
[----:B------:R-:W-:Y:S05]  /*6f70*/  BSYNC B0 ;  /* 0x0000000000007941 */ /* 0x000fea0003800000 */
.L_x_120:
[----:B------:R-:W-:Y:S01]  /*6f80*/  ISETP.NE.AND P0, PT, R115, RZ, PT ;  /* 0x000000ff7300720c */ /* 0x000fe20003f05270 */
[----:B------:R-:W-:Y:S11]  /*6f90*/  VIADD R105, R105, 0x1 ;  /* 0x0000000169697836 */ /* 0x000ff60000000000 */
[----:B------:R-:W-:Y:S01]  /*6fa0*/  @!UPT UIADD3 URZ, UPT, UPT, URZ, URZ, URZ ;  /* 0x000000fffffff290 */ /* 0x000fe2000fffe0ff */
[----:B------:R3:W4:Y:S04]  /*6fb0*/  @P0 LDS.128 R80, [R2+UR49+0x200] ;  /* 0x0002003102500984 */ /* 0x0007280008000c00 */
[----:B------:R1:W1:Y:S01]  /*6fc0*/  @P0 LDS.128 R84, [R4+0x200] ;  /* 0x0002000004540984 */ /* 0x0002620000000c00 */
[C---:B------:R-:W-:Y:S01]  /*6fd0*/  ISETP.NE.AND P0, PT, R105.reuse, 0x4, PT ;  /* 0x000000046900780c */ /* 0x040fe20003f05270 */
[----:B------:R-:W-:Y:S01]  /*6fe0*/  @!PT LDS RZ, [RZ] ;  /* 0x00000000fffff984 */ /* 0x000fe20000000800 */
[----:B------:R-:W-:Y:S01]  /*6ff0*/  @!PT LDS RZ, [RZ] ;  /* 0x00000000fffff984 */ /* 0x000fe20000000800 */
[----:B------:R-:W-:Y:S01]  /*7000*/  @!PT LDS RZ, [RZ] ;  /* 0x00000000fffff984 */ /* 0x000fe20000000800 */
[----:B------:R-:W-:Y:S01]  /*7010*/  @!PT LDS RZ, [RZ] ;  /* 0x00000000fffff984 */ /* 0x000fe20000000800 */
[----:B------:R5:W-:Y:S06]  /*7020*/  MEMBAR.ALL.CTA ;  /* 0x0000000000007992 */ /* 0x000bec0000008000 */
[----:B-----5:R-:W5:Y:S01]  /*7030*/  FENCE.VIEW.ASYNC.S ;  /* 0x00000000000073c6 */ /* 0x020f620000000000 */
[----:B------:R-:W-:Y:S01]  /*7040*/  SEL R105, R105, RZ, P0 ;  /* 0x000000ff69697207 */ /* 0x000fe20000000000 */
[----:B---3--:R-:W-:Y:S02]  /*7050*/  VIADD R2, R0, 0x60 ;  /* 0x0000006000027836 */ /* 0x008fe40000000000 */
[----:B--2---:R-:W-:Y:S05]  /*7060*/  IMAD.U32 R0, RZ, RZ, UR37 ;  /* 0x00000025ff007e24 */ /* 0x004fea000f8e00ff */
[----:B------:R-:W-:Y:S04]  /*7070*/  PRMT R0, R0, 0x654, R2 ;  /* 0x0000065400007816 */ /* 0x000fe80000000002 */
[----:B-----5:R2:W-:Y:S02]  /*7080*/  SYNCS.ARRIVE.TRANS64.RED.A1T0 RZ, [R0+URZ], RZ ;  /* 0x000000ff00ff79a7 */ /* 0x0205e400081004ff */
[----:B--2---:R-:W-:Y:S04]  /*7090*/  SEL R0, RZ, 0x1, P0 ;  /* 0x00000001ff007807 */ /* 0x004fe80000000000 */
[----:B-1--4-:R-:W-:Y:S02]  /*70a0*/  LOP3.LUT R104, R104, R0, RZ, 0x3c, !PT ;  /* 0x0000000068687212 */ /* 0x012fe400078e3cff */
.L_x_119:
[----:B------:R-:W-:Y:S05]  /*70b0*/  BSYNC B1 ;  /* 0x0000000000017941 */ /* 0x000fea0003800000 */
.L_x_118:
[----:B------:R-:W-:Y:S05]  /*70c0*/  VIADD R0, R48, 0x20 ;  /* 0x0000002030007836 */ /* 0x000fea0000000000 */
[----:B------:R-:W-:Y:S04]  /*70d0*/  SHF.R.U32.HI R0, RZ, 0x15, R0 ;  /* 0x00000015ff007819 */ /* 0x000fe80000011600 */
[----:B------:R-:W-:Y:S11]  /*70e0*/  LOP3.LUT P0, RZ, R0, 0x3, R102, 0x48, !PT ;  /* 0x0000000300ff7812 */ /* 0x000ff60007804866 */
[----:B------:R-:W-:Y:S02]  /*70f0*/  @!UPT UIADD3 URZ, UPT, UPT, URZ, URZ, URZ ;  /* 0x000000fffffff290 */ /* 0x000fe4000fffe0ff */
[----:B------:R-:W-:Y:S05]  /*7100*/  @!P0 BRA `(.L_x_123) ;  /* 0x0000000000408947 */ /* 0x000fea0003800000 */
[----:B------:R-:W2:Y:S01]  /*7110*/  LDCU.64 UR8, c[0x4][0x78] ;  /* 0x01000f00ff0877ac */ /* 0x000ea20008000a00 */
[----:B------:R-:W-:Y:S01]  /*7120*/  MOV R3, 0x0 ;  /* 0x0000000000037802 */ /* 0x000fe20000000f00 */
[----:B------:R-:W-:Y:S02]  /*7130*/  HFMA2 R12, -RZ, RZ, 0, 5.9604644775390625e-08 ;  /* 0x00000001ff0c7431 */ /* 0x000fe400000001ff */
[----:B------:R-:W-:Y:S02]  /*7140*/  IMAD.MOV.U32 R8, RZ, RZ, 0x192 ;  /* 0x00000192ff087424 */ /* 0x000fe400078e00ff */
[----:B------:R-:W-:Y:S01]  /*7150*/  IMAD.MOV.U32 R13, RZ, RZ, RZ ;  /* 0x000000ffff0d7224 */ /* 0x000fe200078e00ff */
[----:B------:R-:W3:Y:S01]  /*7160*/  LDCU.64 UR6, c[0x4][0x80] ;  /* 0x01001000ff0677ac */ /* 0x000ee20008000a00 */
[----:B------:R-:W4:Y:S01]  /*7170*/  LDC.64 R2, c[0x4][R3] ;  /* 0x0100000003027b82 */ /* 0x000f220000000a00 */
[----:B------:R-:W5:Y:S01]  /*7180*/  LDCU.64 UR4, c[0x4][0x18] ;  /* 0x01000300ff0477ac */ /* 0x000f620008000a00 */
[----:B--2---:R-:W-:Y:S01]  /*7190*/  MOV R5, UR9 ;  /* 0x0000000900057c02 */ /* 0x004fe20008000f00 */
[----:B------:R-:W-:Y:S01]  /*71a0*/  IMAD.U32 R4, RZ, RZ, UR8 ;  /* 0x00000008ff047e24 */ /* 0x000fe2000f8e00ff */
[----:B---3--:R-:W-:Y:S01]  /*71b0*/  MOV R7, UR7 ;  /* 0x0000000700077c02 */ /* 0x008fe20008000f00 */
[----:B------:R-:W-:Y:S01]  /*71c0*/  IMAD.U32 R6, RZ, RZ, UR6 ;  /* 0x00000006ff067e24 */ /* 0x000fe2000f8e00ff */
[----:B-----5:R-:W-:Y:S01]  /*71d0*/  MOV R11, UR5 ;  /* 0x00000005000b7c02 */ /* 0x020fe20008000f00 */
[----:B------:R-:W-:Y:S02]  /*71e0*/  IMAD.U32 R10, RZ, RZ, UR4 ;  /* 0x00000004ff0a7e24 */ /* 0x000fe4000f8e00ff */
[----:B------:R-:W-:Y:S07]  /*71f0*/  LEPC R20, `(.L_x_123) ;  /* 0x000000001014794e */ /* 0x000fee0000000000 */
[----:B-1--4-:R-:W-:Y:S05]  /*7200*/  CALL.ABS.NOINC R2 ;  /* 0x0000000002007343 */ /* 0x012fea0003c00000 */
.L_x_123:
[-C--:B------:R-:W-:Y:S01]  /*7210*/  F2FP.F16.E5M2.UNPACK_B R0, R81.reuse ;  /* 0x00000051ff00723e */ /* 0x080fe200020004ff */
[----:B------:R-:W-:Y:S05]  /*7220*/  WARPSYNC.ALL ;  /* 0x0000000000007948 */ /* 0x000fea0003800000 */
[----:B------:R-:W-:Y:S01]  /*7230*/  R2UR UR4, R48 ;  /* 0x00000000300472ca */ /* 0x000fe200000e0000 */
[--C-:B------:R-:W-:Y:S01]  /*7240*/  HADD2.F32 R54, -RZ, R0.reuse.H0_H0 ;  /* 0x20000000ff367230 */ /* 0x100fe20000004100 */
[-C--:B------:R-:W-:Y:S01]  /*7250*/  F2FP.F16.E5M2.UNPACK_B R2, R80.reuse.H1 ;  /* 0x00000050ff02723e */ /* 0x080fe200030004ff */
[----:B------:R-:W-:Y:S01]  /*7260*/  HADD2.F32 R55, -RZ, R0.H1_H1 ;  /* 0x30000000ff377230 */ /* 0x000fe20000004100 */
[----:B------:R-:W-:Y:S01]  /*7270*/  F2FP.F16.E5M2.UNPACK_B R0, R81.H1 ;  /* 0x00000051ff00723e */ /* 0x000fe200030004ff */
[----:B------:R-:W-:Y:S01]  /*7280*/  BSSY.RECONVERGENT B0, `(.L_x_124) ;  /* 0x0000099000007945 */ /* 0x000fe20003800200 */
[----:B------:R-:W-:Y:S01]  /*7290*/  F2FP.F16.E5M2.UNPACK_B R3, R80 ;  /* 0x00000050ff03723e */ /* 0x000fe200020004ff */
[----:B------:R-:W-:Y:S01]  /*72a0*/  HADD2.F32 R52, -RZ, R2.H0_H0 ;  /* 0x20000002ff347230 */ /* 0x000fe20000004100 */
[----:B------:R-:W-:Y:S01]  /*72b0*/  ISETP.NE.AND P0, PT, R109, RZ, PT ;  /* 0x000000ff6d00720c */ /* 0x000fe20003f05270 */
[--C-:B------:R-:W-:Y:S01]  /*72c0*/  HADD2.F32 R56, -RZ, R0.reuse.H0_H0 ;  /* 0x20000000ff387230 */ /* 0x100fe20000004100 */
[----:B------:R-:W-:Y:S01]  /*72d0*/  ISETP.NE.AND P6, PT, R117, RZ, PT ;  /* 0x000000ff7500720c */ /* 0x000fe20003fc5270 */
[----:B------:R-:W-:Y:S01]  /*72e0*/  HADD2.F32 R57, -RZ, R0.H1_H1 ;  /* 0x30000000ff397230 */ /* 0x000fe20000004100 */
[-C--:B------:R-:W-:Y:S01]  /*72f0*/  F2FP.F16.E5M2.UNPACK_B R0, R83.reuse ;  /* 0x00000053ff00723e */ /* 0x080fe200020004ff */
[----:B-1----:R-:W1:Y:S01]  /*7300*/  LDTM.x32 R4, tmem[UR4+0x20] ;  /* 0x00002004000479ee */ /* 0x002e6200082c0000 */
[----:B------:R-:W-:Y:S01]  /*7310*/  HADD2.F32 R53, -RZ, R2.H1_H1 ;  /* 0x30000002ff357230 */ /* 0x000fe20000004100 */
[----:B------:R-:W-:Y:S01]  /*7320*/  F2FP.F16.E5M2.UNPACK_B R2, R82.H1 ;  /* 0x00000052ff02723e */ /* 0x000fe200030004ff */
[--C-:B------:R-:W-:Y:S02]  /*7330*/  HADD2.F32 R50, -RZ, R3.reuse.H0_H0 ;  /* 0x20000003ff327230 */ /* 0x100fe40000004100 */
[--C-:B------:R-:W-:Y:S02]  /*7340*/  HADD2.F32 R62, -RZ, R0.reuse.H0_H0 ;  /* 0x20000000ff3e7230 */ /* 0x100fe40000004100 */
[----:B------:R-:W-:Y:S01]  /*7350*/  HADD2.F32 R63, -RZ, R0.H1_H1 ;  /* 0x30000000ff3f7230 */ /* 0x000fe20000004100 */
[----:B------:R-:W-:Y:S01]  /*7360*/  F2FP.F16.E5M2.UNPACK_B R0, R84.H1 ;  /* 0x00000054ff00723e */ /* 0x000fe200030004ff */
[--C-:B------:R-:W-:Y:S02]  /*7370*/  HADD2.F32 R60, -RZ, R2.reuse.H0_H0 ;  /* 0x20000002ff3c7230 */ /* 0x100fe40000004100 */
[----:B------:R-:W-:Y:S01]  /*7380*/  HADD2.F32 R61, -RZ, R2.H1_H1 ;  /* 0x30000002ff3d7230 */ /* 0x000fe20000004100 */
[----:B------:R-:W-:Y:S01]  /*7390*/  F2FP.F16.E5M2.UNPACK_B R2, R83.H1 ;  /* 0x00000053ff02723e */ /* 0x000fe200030004ff */
[----:B------:R-:W-:Y:S01]  /*73a0*/  HADD2.F32 R51, -RZ, R3.H1_H1 ;  /* 0x30000003ff337230 */ /* 0x000fe20000004100 */
[----:B------:R-:W-:Y:S01]  /*73b0*/  F2FP.F16.E5M2.UNPACK_B R3, R82 ;  /* 0x00000052ff03723e */ /* 0x000fe200020004ff */
[--C-:B------:R-:W-:Y:S02]  /*73c0*/  HADD2.F32 R68, -RZ, R0.reuse.H0_H0 ;  /* 0x20000000ff447230 */ /* 0x100fe40000004100 */
[----:B------:R-:W-:Y:S01]  /*73d0*/  HADD2.F32 R69, -RZ, R0.H1_H1 ;  /* 0x30000000ff457230 */ /* 0x000fe20000004100 */
[-C--:B------:R-:W-:Y:S01]  /*73e0*/  F2FP.F16.E5M2.UNPACK_B R0, R85.reuse.H1 ;  /* 0x00000055ff00723e */ /* 0x080fe200030004ff */
[--C-:B------:R-:W-:Y:S02]  /*73f0*/  HADD2.F32 R64, -RZ, R2.reuse.H0_H0 ;  /* 0x20000002ff407230 */ /* 0x100fe40000004100 */
[----:B------:R-:W-:Y:S01]  /*7400*/  HADD2.F32 R65, -RZ, R2.H1_H1 ;  /* 0x30000002ff417230 */ /* 0x000fe20000004100 */
[----:B------:R-:W-:Y:S01]  /*7410*/  F2FP.F16.E5M2.UNPACK_B R2, R85 ;  /* 0x00000055ff02723e */ /* 0x000fe200020004ff */
[--C-:B------:R-:W-:Y:S02]  /*7420*/  HADD2.F32 R58, -RZ, R3.reuse.H0_H0 ;  /* 0x20000003ff3a7230 */ /* 0x100fe40000004100 */
[C---:B-1----:R-:W-:Y:S01]  /*7430*/  FMUL R7, R47.reuse, R7 ;  /* 0x000000072f077220 */ /* 0x042fe20000400000 */
[----:B------:R-:W-:Y:S01]  /*7440*/  HADD2.F32 R59, -RZ, R3.H1_H1 ;  /* 0x30000003ff3b7230 */ /* 0x000fe20000004100 */
[----:B------:R-:W-:Y:S01]  /*7450*/  F2FP.F16.E5M2.UNPACK_B R3, R84 ;  /* 0x00000054ff03723e */ /* 0x000fe200020004ff */
[--C-:B------:R-:W-:Y:S02]  /*7460*/  HADD2.F32 R72, -RZ, R0.reuse.H0_H0 ;  /* 0x20000000ff487230 */ /* 0x100fe40000004100 */
[C---:B------:R-:W-:Y:S01]  /*7470*/  FMUL R11, R47.reuse, R11 ;  /* 0x0000000b2f0b7220 */ /* 0x040fe20000400000 */
[----:B------:R-:W-:Y:S01]  /*7480*/  HADD2.F32 R73, -RZ, R0.H1_H1 ;  /* 0x30000000ff497230 */ /* 0x000fe20000004100 */
[----:B------:R-:W-:Y:S01]  /*7490*/  F2FP.F16.E5M2.UNPACK_B R0, R87 ;  /* 0x00000057ff00723e */ /* 0x000fe200020004ff */
[--C-:B------:R-:W-:Y:S02]  /*74a0*/  HADD2.F32 R70, -RZ, R2.reuse.H0_H0 ;  /* 0x20000002ff467230 */ /* 0x100fe40000004100 */
[C---:B------:R-:W-:Y:S01]  /*74b0*/  FMUL R15, R47.reuse, R15 ;  /* 0x0000000f2f0f7220 */ /* 0x040fe20000400000 */
[----:B------:R-:W-:Y:S01]  /*74c0*/  HADD2.F32 R71, -RZ, R2.H1_H1 ;  /* 0x30000002ff477230 */ /* 0x000fe20000004100 */
[-C--:B------:R-:W-:Y:S01]  /*74d0*/  F2FP.F16.E5M2.UNPACK_B R2, R86.reuse.H1 ;  /* 0x00000056ff02723e */ /* 0x080fe200030004ff */
[--C-:B------:R-:W-:Y:S02]  /*74e0*/  HADD2.F32 R66, -RZ, R3.reuse.H0_H0 ;  /* 0x20000003ff427230 */ /* 0x100fe40000004100 */
[----:B------:R-:W-:Y:S01]  /*74f0*/  HADD2.F32 R67, -RZ, R3.H1_H1 ;  /* 0x30000003ff437230 */ /* 0x000fe20000004100 */
[----:B------:R-:W-:Y:S01]  /*7500*/  F2FP.F16.E5M2.UNPACK_B R3, R86 ;  /* 0x00000056ff03723e */ /* 0x000fe200020004ff */
[--C-:B------:R-:W-:Y:S02]  /*7510*/  HADD2.F32 R78, -RZ, R0.reuse.H0_H0 ;  /* 0x20000000ff4e7230 */ /* 0x100fe40000004100 */
[----:B------:R-:W-:Y:S02]  /*7520*/  HADD2.F32 R79, -RZ, R0.H1_H1 ;  /* 0x30000000ff4f7230 */ /* 0x000fe40000004100 */
[C---:B------:R-:W-:Y:S01]  /*7530*/  FMUL R0, R47.reuse, R4 ;  /* 0x000000042f007220 */ /* 0x040fe20000400000 */
[--C-:B------:R-:W-:Y:S02]  /*7540*/  HADD2.F32 R76, -RZ, R2.reuse.H0_H0 ;  /* 0x20000002ff4c7230 */ /* 0x100fe40000004100 */
[----:B------:R-:W-:Y:S01]  /*7550*/  FMUL R4, R47, R8 ;  /* 0x000000082f047220 */ /* 0x000fe20000400000 */
[----:B------:R-:W-:Y:S02]  /*7560*/  HADD2.F32 R77, -RZ, R2.H1_H1 ;  /* 0x30000002ff4d7230 */ /* 0x000fe40000004100 */
[----:B------:R-:W-:Y:S01]  /*7570*/  FFMA R0, R49, R50, R0 ;  /* 0x0000003231007223 */ /* 0x000fe20000000000 */
[--C-:B------:R-:W-:Y:S02]  /*7580*/  HADD2.F32 R74, -RZ, R3.reuse.H0_H0 ;  /* 0x20000003ff4a7230 */ /* 0x100fe40000004100 */
[C---:B------:R-:W-:Y:S01]  /*7590*/  FMUL R2, R47.reuse, R5 ;  /* 0x000000052f027220 */ /* 0x040fe20000400000 */
[----:B------:R-:W-:Y:S02]  /*75a0*/  HADD2.F32 R75, -RZ, R3.H1_H1 ;  /* 0x30000003ff4b7230 */ /* 0x000fe40000004100 */
[C---:B------:R-:W-:Y:S01]  /*75b0*/  FMUL R5, R47.reuse, R9 ;  /* 0x000000092f057220 */ /* 0x040fe20000400000 */
[----:B------:R-:W-:Y:S01]  /*75c0*/  FMUL R8, R47, R12 ;  /* 0x0000000c2f087220 */ /* 0x000fe20000400000 */
[----:B------:R-:W-:Y:S01]  /*75d0*/  FFMA R2, R49, R51, R2 ;  /* 0x0000003331027223 */ /* 0x000fe20000000002 */
[C---:B------:R-:W-:Y:S01]  /*75e0*/  FMUL R9, R47.reuse, R13 ;  /* 0x0000000d2f097220 */ /* 0x040fe20000400000 */
[C---:B------:R-:W-:Y:S01]  /*75f0*/  FMUL R12, R47.reuse, R21 ;  /* 0x000000152f0c7220 */ /* 0x040fe20000400000 */
[C---:B------:R-:W-:Y:S01]  /*7600*/  FMUL R21, R47.reuse, R30 ;  /* 0x0000001e2f157220 */ /* 0x040fe20000400000 */
[C---:B------:R-:W-:Y:S01]  /*7610*/  FMUL R13, R47.reuse, R22 ;  /* 0x000000162f0d7220 */ /* 0x040fe20000400000 */
        /* <DEDUP_REMOVED lines=9> */
[C---:B------:R-:W-:Y:S01]  /*76b0*/  FFMA R6, R49.reuse, R56, R6 ;  /* 0x0000003831067223 */ /* 0x040fe20000000006 */
[C---:B------:R-:W-:Y:S01]  /*76c0*/  FFMA R11, R49.reuse, R57, R11 ;  /* 0x00000039310b7223 */ /* 0x040fe2000000000b */
[C---:B------:R-:W-:Y:S01]  /*76d0*/  FFMA R8, R49.reuse, R58, R8 ;  /* 0x0000003a31087223 */ /* 0x040fe20000000008 */
[----:B------:R-:W-:Y:S01]  /*76e0*/  FFMA R9, R49, R59, R9 ;  /* 0x0000003b31097223 */ /* 0x000fe20000000009 */
[----:B------:R-:W-:Y:S01]  /*76f0*/  F2FP.SATFINITE.E5M2.F32.PACK_AB_MERGE_C R52, R7, R3, RZ ;  /* 0x000000030734723e */ /* 0x000fe200048060ff */
[----:B------:R-:W-:Y:S01]  /*7700*/  FFMA R10, R49, R60, R10 ;  /* 0x0000003c310a7223 */ /* 0x000fe2000000000a */
[----:B------:R-:W-:Y:S01]  /*7710*/  F2FP.SATFINITE.E5M2.F32.PACK_AB_MERGE_C R53, R11, R6, RZ ;  /* 0x000000060b35723e */ /* 0x000fe200048060ff */
[----:B------:R-:W-:Y:S01]  /*7720*/  FFMA R15, R49, R61, R15 ;  /* 0x0000003d310f7223 */ /* 0x000fe2000000000f */
[C---:B------:R-:W-:Y:S01]  /*7730*/  FMUL R3, R47.reuse, R16 ;  /* 0x000000102f037220 */ /* 0x040fe20000400000 */
[C---:B------:R-:W-:Y:S01]  /*7740*/  FMUL R6, R47.reuse, R17 ;  /* 0x000000112f067220 */ /* 0x040fe20000400000 */
[----:B------:R-:W-:Y:S01]  /*7750*/  F2FP.F16.E5M2.UNPACK_B R51, R87.H1 ;  /* 0x00000057ff33723e */ /* 0x000fe200030004ff */
[----:B------:R-:W-:Y:S01]  /*7760*/  FMUL R11, R47, R20 ;  /* 0x000000142f0b7220 */ /* 0x000fe20000400000 */
[----:B------:R-:W-:Y:S01]  /*7770*/  F2FP.SATFINITE.E5M2.F32.PACK_AB_MERGE_C R54, R15, R10, RZ ;  /* 0x0000000a0f36723e */ /* 0x000fe200048060ff */
[C---:B------:R-:W-:Y:S01]  /*7780*/  FFMA R3, R49.reuse, R62, R3 ;  /* 0x0000003e31037223 */ /* 0x040fe20000000003 */
[----:B------:R-:W-:Y:S01]  /*7790*/  FFMA R6, R49, R63, R6 ;  /* 0x0000003f31067223 */ /* 0x000fe20000000006 */
[----:B------:R-:W-:Y:S01]  /*77a0*/  FMUL R20, R47, R29 ;  /* 0x0000001d2f147220 */ /* 0x000fe20000400000 */
[----:B------:R-:W-:Y:S01]  /*77b0*/  F2FP.SATFINITE.E5M2.F32.PACK_AB_MERGE_C R29, R5, R4, R53 ;  /* 0x00000004051d723e */ /* 0x000fe20004806035 */
[----:B------:R-:W-:Y:S01]  /*77c0*/  FMUL R10, R47, R19 ;  /* 0x000000132f0a7220 */ /* 0x000fe20000400000 */
[----:B------:R-:W-:Y:S01]  /*77d0*/  F2FP.SATFINITE.E5M2.F32.PACK_AB_MERGE_C R30, R9, R8, R54 ;  /* 0x00000008091e723e */ /* 0x000fe20004806036 */
        /* <DEDUP_REMOVED lines=10> */
[----:B------:R-:W-:Y:S01]  /*7880*/  FFMA R14, R49, R69, R14 ;  /* 0x00000045310e7223 */ /* 0x000fe2000000000e */
[----:B------:R-:W-:Y:S01]  /*7890*/  FMUL R18, R47, R27 ;  /* 0x0000001b2f127220 */ /* 0x000fe20000400000 */
[C---:B------:R-:W-:Y:S01]  /*78a0*/  FFMA R15, R49.reuse, R70, R15 ;  /* 0x00000046310f7223 */ /* 0x040fe2000000000f */
[C---:B------:R-:W-:Y:S01]  /*78b0*/  FFMA R16, R49.reuse, R71, R16 ;  /* 0x0000004731107223 */ /* 0x040fe20000000010 */
[C---:B------:R-:W-:Y:S01]  /*78c0*/  FFMA R17, R49.reuse, R72, R17 ;  /* 0x0000004831117223 */ /* 0x040fe20000000011 */
[C---:B------:R-:W-:Y:S01]  /*78d0*/  FFMA R18, R49.reuse, R73, R18 ;  /* 0x0000004931127223 */ /* 0x040fe20000000012 */
[----:B------:R-:W-:Y:S01]  /*78e0*/  FFMA R19, R49, R74, R19 ;  /* 0x0000004a31137223 */ /* 0x000fe20000000013 */
[----:B------:R-:W-:Y:S01]  /*78f0*/  FMUL R23, R47, R32 ;  /* 0x000000202f177220 */ /* 0x000fe20000400000 */
[----:B------:R-:W-:Y:S01]  /*7900*/  FFMA R20, R49, R75, R20 ;  /* 0x0000004b31147223 */ /* 0x000fe20000000014 */
[----:B------:R-:W-:Y:S01]  /*7910*/  FMUL R24, R47, R33 ;  /* 0x000000212f187220 */ /* 0x000fe20000400000 */
[--C-:B------:R-:W-:Y:S02]  /*7920*/  HADD2.F32 R50, -RZ, R51.reuse.H0_H0 ;  /* 0x20000033ff327230 */ /* 0x100fe40000004100 */
[----:B------:R-:W-:Y:S01]  /*7930*/  FFMA R21, R49, R76, R21 ;  /* 0x0000004c31157223 */ /* 0x000fe20000000015 */
[----:B------:R-:W-:Y:S02]  /*7940*/  HADD2.F32 R51, -RZ, R51.H1_H1 ;  /* 0x30000033ff337230 */ /* 0x000fe40000004100 */
[----:B------:R-:W-:Y:S01]  /*7950*/  FMUL R25, R47, R34 ;  /* 0x000000222f197220 */ /* 0x000fe20000400000 */
[----:B------:R-:W-:Y:S01]  /*7960*/  FFMA R22, R49, R77, R22 ;  /* 0x0000004d31167223 */ /* 0x000fe20000000016 */
[----:B------:R-:W-:Y:S01]  /*7970*/  FMUL R26, R47, R35 ;  /* 0x000000232f1a7220 */ /* 0x000fe20000400000 */
[----:B------:R-:W-:Y:S01]  /*7980*/  F2FP.SATFINITE.E5M2.F32.PACK_AB_MERGE_C R7, R10, R7, RZ ;  /* 0x000000070a07723e */ /* 0x000fe200048060ff */
[C---:B------:R-:W-:Y:S01]  /*7990*/  FFMA R23, R49.reuse, R78, R23 ;  /* 0x0000004e31177223 */ /* 0x040fe20000000017 */
[C---:B------:R-:W-:Y:S01]  /*79a0*/  FFMA R24, R49.reuse, R79, R24 ;  /* 0x0000004f31187223 */ /* 0x040fe20000000018 */
[C---:B------:R-:W-:Y:S01]  /*79b0*/  FFMA R25, R49.reuse, R50, R25 ;  /* 0x0000003231197223 */ /* 0x040fe20000000019 */
[----:B------:R-:W-:Y:S01]  /*79c0*/  FFMA R26, R49, R51, R26 ;  /* 0x00000033311a7223 */ /* 0x000fe2000000001a */
[----:B------:R-:W-:Y:S02]  /*79d0*/  F2FP.SATFINITE.E5M2.F32.PACK_AB_MERGE_C R28, R2, R0, R52 ;  /* 0x00000000021c723e */ /* 0x000fe40004806034 */
[----:B------:R-:W-:Y:S02]  /*79e0*/  F2FP.SATFINITE.E5M2.F32.PACK_AB_MERGE_C R31, R6, R3, R7 ;  /* 0x00000003061f723e */ /* 0x000fe40004806007 */
[----:B------:R-:W-:Y:S02]  /*79f0*/  F2FP.SATFINITE.E5M2.F32.PACK_AB_MERGE_C R13, R14, R13, RZ ;  /* 0x0000000d0e0d723e */ /* 0x000fe400048060ff */
[----:B------:R-:W-:Y:S01]  /*7a00*/  F2FP.SATFINITE.E5M2.F32.PACK_AB_MERGE_C R17, R18, R17, RZ ;  /* 0x000000111211723e */ /* 0x000fe200048060ff */
[----:B------:R1:W-:Y:S01]  /*7a10*/  STS.128 [R100+UR49+0x5200], R28 ;  /* 0x0052001c64007988 */ /* 0x0003e20008000c31 */
[----:B------:R-:W-:Y:S02]  /*7a20*/  F2FP.SATFINITE.E5M2.F32.PACK_AB_MERGE_C R14, R22, R21, RZ ;  /* 0x00000015160e723e */ /* 0x000fe400048060ff */
[----:B------:R-:W-:Y:S02]  /*7a30*/  F2FP.SATFINITE.E5M2.F32.PACK_AB_MERGE_C R25, R26, R25, RZ ;  /* 0x000000191a19723e */ /* 0x000fe400048060ff */
[----:B------:R-:W-:Y:S02]  /*7a40*/  F2FP.SATFINITE.E5M2.F32.PACK_AB_MERGE_C R12, R12, R11, R13 ;  /* 0x0000000b0c0c723e */ /* 0x000fe4000480600d */
[----:B------:R-:W-:Y:S02]  /*7a50*/  F2FP.SATFINITE.E5M2.F32.PACK_AB_MERGE_C R13, R16, R15, R17 ;  /* 0x0000000f100d723e */ /* 0x000fe40004806011 */
        /* <DEDUP_REMOVED lines=13> */
[----:B------:R-:W-:Y:S02]  /*7b30*/  UIADD3 UR12, UP0, UPT, UR52, 0x680, URZ ;  /* 0x00000680340c7890 */ /* 0x000fe4000ff1e0ff */
[----:B------:R-:W-:Y:S02]  /*7b40*/  UIADD3 UR9, UPT, UPT, UR41, 0x20, URZ ;  /* 0x0000002029097890 */ /* 0x000fe4000fffe0ff */
[----:B------:R-:W-:Y:S02]  /*7b50*/  UIADD3 UR8, UPT, UPT, UR49, 0x5200, URZ ;  /* 0x0000520031087890 */ /* 0x000fe4000fffe0ff */
[----:B------:R-:W-:Y:S01]  /*7b60*/  UIADD3.X UR13, UPT, UPT, URZ, UR53, URZ, UP0, !UPT ;  /* 0x00000035ff0d7290 */ /* 0x000fe200087fe4ff */
[----:B------:R-:W-:Y:S01]  /*7b70*/  UMOV UR10, UR42 ;  /* 0x0000002a000a7c82 */ /* 0x000fe20008000000 */
[----:B------:R-:W-:Y:S01]  /*7b80*/  UMOV UR11, UR36 ;  /* 0x00000024000b7c82 */ /* 0x000fe20008000000 */
[----:B------:R-:W-:Y:S02]  /*7b90*/  UIADD3 UR5, UPT, UPT, UR41, 0xa0, URZ ;  /* 0x000000a029057890 */ /* 0x000fe4000fffe0ff */
[----:B------:R-:W-:Y:S01]  /*7ba0*/  UIADD3 UR4, UPT, UPT, UR49, 0x5a00, URZ ;  /* 0x00005a0031047890 */ /* 0x000fe2000fffe0ff */
[----:B------:R-:W-:Y:S03]  /*7bb0*/  UMOV UR6, UR42 ;  /* 0x0000002a00067c82 */ /* 0x000fe60008000000 */
[----:B------:R2:W-:Y:S01]  /*7bc0*/  UTMASTG.3D [UR8], [UR12] ;  /* 0x000000080c0073b5 */ /* 0x0005e20008010000 */
[----:B------:R-:W-:Y:S04]  /*7bd0*/  UMOV UR7, UR36 ;  /* 0x0000002400077c82 */ /* 0x000fe80008000000 */
[----:B------:R2:W-:Y:S01]  /*7be0*/  UTMASTG.3D [UR4], [UR12] ;  /* 0x000000040c0073b5 */ /* 0x0005e20008010000 */
[----:B------:R0:W-:Y:S01]  /*7bf0*/  UTMACMDFLUSH ;  /* 0x00000000000079b7 */ /* 0x0001e20000000000 */
[----:B--2---:R-:W-:Y:S04]  /*7c00*/  DEPBAR.LE SB0, 0x1 ;  /* 0x000080400000791a */ /* 0x004fe80000000000 */
.L_x_125:
[----:B------:R-:W-:Y:S05]  /*7c10*/  BSYNC.RECONVERGENT B0 ;  /* 0x0000000000007941 */ /* 0x000fea0003800200 */
.L_x_124:
        /* <DEDUP_REMOVED lines=15> */
.L_x_129:
[----:B------:R-:W-:Y:S05]  /*7d10*/  BSYNC B0 ;  /* 0x0000000000007941 */ /* 0x000fea0003800000 */
.L_x_128:
[----:B------:R-:W-:Y:S01]  /*7d20*/  ISETP.NE.AND P0, PT, R115, RZ, PT ;  /* 0x000000ff7300720c */ /* 0x000fe20003f05270 */
[----:B------:R-:W-:Y:S11]  /*7d30*/  VIADD R105, R105, 0x1 ;  /* 0x0000000169697836 */ /* 0x000ff60000000000 */
[----:B------:R-:W-:Y:S01]  /*7d40*/  @!UPT UIADD3 URZ, UPT, UPT, URZ, URZ, URZ ;  /* 0x000000fffffff290 */ /* 0x000fe2000fffe0ff */
[----:B------:R3:W4:Y:S04]  /*7d50*/  @P0 LDS.128 R84, [R2+0x200] ;  /* 0x0002000002540984 */ /* 0x0007280000000c00 */
[----:B------:R1:W1:Y:S01]  /*7d60*/  @P0 LDS.128 R80, [R3+UR49+0x200] ;  /* 0x0002003103500984 */ /* 0x0002620008000c00 */
        /* <DEDUP_REMOVED lines=14> */
.L_x_127:
[----:B------:R-:W-:Y:S05]  /*7e50*/  BSYNC B1 ;  /* 0x0000000000017941 */ /* 0x000fea0003800000 */
.L_x_126:
[----:B------:R-:W-:Y:S05]  /*7e60*/  VIADD R0, R48, 0x40 ;  /* 0x0000004030007836 */ /* 0x000fea0000000000 */
[----:B------:R-:W-:Y:S04]  /*7e70*/  SHF.R.U32.HI R0, RZ, 0x15, R0 ;  /* 0x00000015ff007819 */ /* 0x000fe80000011600 */
[----:B------:R-:W-:Y:S11]  /*7e80*/  LOP3.LUT P0, RZ, R0, 0x3, R102, 0x48, !PT ;  /* 0x0000000300ff7812 */ /* 0x000ff60007804866 */
[----:B------:R-:W-:Y:S02]  /*7e90*/  @!UPT UIADD3 URZ, UPT, UPT, URZ, URZ, URZ ;  /* 0x000000fffffff290 */ /* 0x000fe4000fffe0ff */
[----:B------:R-:W-:Y:S05]  /*7ea0*/  @!P0 BRA `(.L_x_131) ;  /* 0x0000000000408947 */ /* 0x000fea0003800000 */
[----:B------:R-:W2:Y:S01]  /*7eb0*/  LDCU.64 UR8, c[0x4][0x78] ;  /* 0x01000f00ff0877ac */ /* 0x000ea20008000a00 */
[----:B------:R-:W-:Y:S01]  /*7ec0*/  MOV R3, 0x0 ;  /* 0x0000000000037802 */ /* 0x000fe20000000f00 */
[----:B-1----:R-:W-:Y:S02]  /*7ed0*/  HFMA2 R12, -RZ, RZ, 0, 5.9604644775390625e-08 ;  /* 0x00000001ff0c7431 */ /* 0x002fe400000001ff */
[----:B------:R-:W-:Y:S02]  /*7ee0*/  IMAD.MOV.U32 R8, RZ, RZ, 0x192 ;  /* 0x00000192ff087424 */ /* 0x000fe400078e00ff */
[----:B------:R-:W-:Y:S01]  /*7ef0*/  IMAD.MOV.U32 R13, RZ, RZ, RZ ;  /* 0x000000ffff0d7224 */ /* 0x000fe200078e00ff */
[----:B------:R-:W1:Y:S01]  /*7f00*/  LDCU.64 UR6, c[0x4][0x80] ;  /* 0x01001000ff0677ac */ /* 0x000e620008000a00 */
[----:B------:R-:W3:Y:S01]  /*7f10*/  LDC.64 R2, c[0x4][R3] ;  /* 0x0100000003027b82 */ /* 0x000ee20000000a00 */
[----:B------:R-:W4:Y:S01]  /*7f20*/  LDCU.64 UR4, c[0x4][0x18] ;  /* 0x01000300ff0477ac */ /* 0x000f220008000a00 */
[----:B--2---:R-:W-:Y:S01]  /*7f30*/  MOV R5, UR9 ;  /* 0x0000000900057c02 */ /* 0x004fe20008000f00 */
[----:B------:R-:W-:Y:S01]  /*7f40*/  IMAD.U32 R4, RZ, RZ, UR8 ;  /* 0x00000008ff047e24 */ /* 0x000fe2000f8e00ff */
[----:B-1----:R-:W-:Y:S01]  /*7f50*/  MOV R7, UR7 ;  /* 0x0000000700077c02 */ /* 0x002fe20008000f00 */
[----:B------:R-:W-:Y:S01]  /*7f60*/  IMAD.U32 R6, RZ, RZ, UR6 ;  /* 0x00000006ff067e24 */ /* 0x000fe2000f8e00ff */
[----:B----4-:R-:W-:Y:S01]  /*7f70*/  MOV R11, UR5 ;  /* 0x00000005000b7c02 */ /* 0x010fe20008000f00 */
[----:B------:R-:W-:Y:S02]  /*7f80*/  IMAD.U32 R10, RZ, RZ, UR4 ;  /* 0x00000004ff0a7e24 */ /* 0x000fe4000f8e00ff */
[----:B------:R-:W-:Y:S07]  /*7f90*/  LEPC R20, `(.L_x_131) ;  /* 0x000000001014794e */ /* 0x000fee0000000000 */
[----:B---3--:R-:W-:Y:S05]  /*7fa0*/  CALL.ABS.NOINC R2 ;  /* 0x0000000002007343 */ /* 0x008fea0003c00000 */
.L_x_131:
        /* <DEDUP_REMOVED lines=147> */
[----:B------:R-:W-:Y:S02]  /*88e0*/  UIADD3 UR12, UP0, UPT, UR52, 0x680, URZ ;  /* 0x00000680340c7890 */ /* 0x000fe4000ff1e0ff */
[----:B------:R-:W-:Y:S02]  /*88f0*/  UIADD3 UR5, UPT, UPT, UR41, 0x40, URZ ;  /* 0x0000004029057890 */ /* 0x000fe4000fffe0ff */
[----:B------:R-:W-:Y:S01]  /*8900*/  MOV R108, UR4 ;  /* 0x00000004006c7c02 */ /* 0x000fe20008000f00 */
[----:B------:R-:W-:Y:S01]  /*8910*/  UIADD3.X UR13, UPT, UPT, URZ, UR53, URZ, UP0, !UPT ;  /* 0x00000035ff0d7290 */ /* 0x000fe200087fe4ff */
[----:B------:R-:W-:Y:S02]  /*8920*/  UMOV UR6, UR42 ;  /* 0x0000002a00067c82 */ /* 0x000fe40008000000 */
[----:B------:R-:W-:Y:S01]  /*8930*/  R2UR UR4, R108 ;  /* 0x000000006c0472ca */ /* 0x000fe200000e0000 */
[----:B------:R-:W-:Y:S01]  /*8940*/  UMOV UR7, UR36 ;  /* 0x0000002400077c82 */ /* 0x000fe20008000000 */
[----:B------:R-:W-:Y:S02]  /*8950*/  UIADD3 UR9, UPT, UPT, UR41, 0xc0, URZ ;  /* 0x000000c029097890 */ /* 0x000fe4000fffe0ff */
[----:B------:R-:W-:Y:S01]  /*8960*/  UIADD3 UR8, UPT, UPT, UR49, 0x4a00, URZ ;  /* 0x00004a0031087890 */ /* 0x000fe2000fffe0ff */
[----:B------:R-:W-:Y:S01]  /*8970*/  UMOV UR10, UR42 ;  /* 0x0000002a000a7c82 */ /* 0x000fe20008000000 */
[----:B------:R-:W-:Y:S07]  /*8980*/  UMOV UR11, UR36 ;  /* 0x00000024000b7c82 */ /* 0x000fee0008000000 */
[----:B------:R2:W-:Y:S01]  /*8990*/  UTMASTG.3D [UR4], [UR12] ;  /* 0x000000040c0073b5 */ /* 0x0005e20008010000 */
[----:B------:R2:W-:Y:S01]  /*89a0*/  UTMASTG.3D [UR8], [UR12] ;  /* 0x000000080c0073b5 */ /* 0x0005e20008010000 */
[----:B------:R0:W-:Y:S01]  /*89b0*/  UTMACMDFLUSH ;  /* 0x00000000000079b7 */ /* 0x0001e20000000000 */
[----:B--2---:R-:W-:Y:S04]  /*89c0*/  DEPBAR.LE SB0, 0x1 ;  /* 0x000080400000791a */ /* 0x004fe80000000000 */
.L_x_133:
[----:B------:R-:W-:Y:S05]  /*89d0*/  BSYNC.RECONVERGENT B0 ;  /* 0x0000000000007941 */ /* 0x000fea0003800200 */
.L_x_132:
        /* <DEDUP_REMOVED lines=15> */
.L_x_137:
[----:B------:R-:W-:Y:S05]  /*8ad0*/  BSYNC B0 ;  /* 0x0000000000007941 */ /* 0x000fea0003800000 */
.L_x_136:
        /* <DEDUP_REMOVED lines=19> */
.L_x_135:
[----:B------:R-:W-:Y:S05]  /*8c10*/  BSYNC B1 ;  /* 0x0000000000017941 */ /* 0x000fea0003800000 */
.L_x_134:
        /* <DEDUP_REMOVED lines=21> */
.L_x_139:
[----:B------:R-:W-:Y:S01]  /*8d70*/  ISETP.NE.AND P0, PT, R109, RZ, PT ;  /* 0x000000ff6d00720c */ /* 0x000fe20003f05270 */
[----:B------:R-:W-:Y:S05]  /*8d80*/  WARPSYNC.ALL ;  /* 0x0000000000007948 */ /* 0x000fea0003800000 */
[----:B------:R-:W-:Y:S01]  /*8d90*/  R2UR UR4, R48 ;  /* 0x00000000300472ca */ /* 0x000fe200000e0000 */
[----:B------:R-:W-:Y:S01]  /*8da0*/  BSSY.RECONVERGENT B0, `(.L_x_140) ;  /* 0x000009f000007945 */ /* 0x000fe20003800200 */
[-C--:B------:R-:W-:Y:S02]  /*8db0*/  F2FP.F16.E5M2.UNPACK_B R4, R81.reuse ;  /* 0x00000051ff04723e */ /* 0x080fe400020004ff */
[-C--:B------:R-:W-:Y:S02]  /*8dc0*/  F2FP.F16.E5M2.UNPACK_B R2, R80.reuse ;  /* 0x00000050ff02723e */ /* 0x080fe400020004ff */
[----:B------:R-:W-:Y:S01]  /*8dd0*/  F2FP.F16.E5M2.UNPACK_B R80, R80.H1 ;  /* 0x00000050ff50723e */ /* 0x000fe200030004ff */
[--C-:B------:R-:W-:Y:S01]  /*8de0*/  HADD2.F32 R50, -RZ, R4.reuse.H0_H0 ;  /* 0x20000004ff327230 */ /* 0x100fe20000004100 */
[----:B------:R-:W-:Y:S01]  /*8df0*/  F2FP.F16.E5M2.UNPACK_B R81, R81.H1 ;  /* 0x00000051ff51723e */ /* 0x000fe200030004ff */
[----:B------:R-:W-:Y:S01]  /*8e00*/  HADD2.F32 R51, -RZ, R4.H1_H1 ;  /* 0x30000004ff337230 */ /* 0x000fe20000004100 */
[-C--:B------:R-:W-:Y:S01]  /*8e10*/  F2FP.F16.E5M2.UNPACK_B R55, R82.reuse ;  /* 0x00000052ff37723e */ /* 0x080fe200020004ff */
[--C-:B------:R-:W-:Y:S01]  /*8e20*/  HADD2.F32 R0, -RZ, R2.reuse.H0_H0 ;  /* 0x20000002ff007230 */ /* 0x100fe20000004100 */
[----:B------:R-:W-:Y:S01]  /*8e30*/  F2FP.F16.E5M2.UNPACK_B R82, R82.H1 ;  /* 0x00000052ff52723e */ /* 0x000fe200030004ff */
[----:B-1----:R-:W1:Y:S01]  /*8e40*/  LDTM.x32 R4, tmem[UR4+0x60] ;  /* 0x00006004000479ee */ /* 0x002e6200082c0000 */
[----:B------:R-:W-:Y:S01]  /*8e50*/  NOP ;  /* 0x0000000000007918 */ /* 0x000fe20000000000 */
[----:B------:R-:W-:Y:S01]  /*8e60*/  IADD3 R111, PT, PT, R111, 0xd0, RZ ;  /* 0x000000d06f6f7810 */ /* 0x000fe20007ffe0ff */
[----:B------:R-:W-:Y:S01]  /*8e70*/  HADD2.F32 R2, -RZ, R2.H1_H1 ;  /* 0x30000002ff027230 */ /* 0x000fe20000004100 */
[----:B------:R-:W-:Y:S01]  /*8e80*/  F2FP.F16.E5M2.UNPACK_B R59, R83 ;  /* 0x00000053ff3b723e */ /* 0x000fe200020004ff */
[--C-:B------:R-:W-:Y:S01]  /*8e90*/  HADD2.F32 R54, -RZ, R55.reuse.H0_H0 ;  /* 0x20000037ff367230 */ /* 0x100fe20000004100 */
[----:B------:R-:W-:Y:S01]  /*8ea0*/  LOP3.LUT R111, R111, 0xfefffff8, RZ, 0xc0, !PT ;  /* 0xfefffff86f6f7812 */ /* 0x000fe200078ec0ff */
[----:B------:R-:W-:Y:S01]  /*8eb0*/  HADD2.F32 R55, -RZ, R55.H1_H1 ;  /* 0x30000037ff377230 */ /* 0x000fe20000004100 */
[----:B------:R-:W-:Y:S01]  /*8ec0*/  F2FP.F16.E5M2.UNPACK_B R63, R84 ;  /* 0x00000054ff3f723e */ /* 0x000fe200020004ff */
[--C-:B------:R-:W-:Y:S01]  /*8ed0*/  HADD2.F32 R58, -RZ, R59.reuse.H0_H0 ;  /* 0x2000003bff3a7230 */ /* 0x100fe20000004100 */
[----:B-1----:R1:W-:Y:S01]  /*8ee0*/  SYNCS.ARRIVE.TRANS64.RED.A1T0 RZ, [R111+URZ], RZ ;  /* 0x000000ff6fff79a7 */ /* 0x0023e200081004ff */
[----:B------:R-:W-:Y:S01]  /*8ef0*/  HADD2.F32 R59, -RZ, R59.H1_H1 ;  /* 0x3000003bff3b7230 */ /* 0x000fe20000004100 */
[----:B------:R-:W-:Y:S01]  /*8f00*/  F2FP.F16.E5M2.UNPACK_B R67, R85 ;  /* 0x00000055ff43723e */ /* 0x000fe200020004ff */
[--C-:B------:R-:W-:Y:S01]  /*8f10*/  HADD2.F32 R62, -RZ, R63.reuse.H0_H0 ;  /* 0x2000003fff3e7230 */ /* 0x100fe20000004100 */
[----:B------:R-:W-:Y:S01]  /*8f20*/  F2FP.F16.E5M2.UNPACK_B R71, R86 ;  /* 0x00000056ff47723e */ /* 0x000fe200020004ff */
[----:B------:R-:W-:Y:S01]  /*8f30*/  HADD2.F32 R63, -RZ, R63.H1_H1 ;  /* 0x3000003fff3f7230 */ /* 0x000fe20000004100 */
[----:B------:R-:W-:Y:S01]  /*8f40*/  F2FP.F16.E5M2.UNPACK_B R75, R87 ;  /* 0x00000057ff4b723e */ /* 0x000fe200020004ff */
[--C-:B------:R-:W-:Y:S01]  /*8f50*/  HADD2.F32 R66, -RZ, R67.reuse.H0_H0 ;  /* 0x20000043ff427230 */ /* 0x100fe20000004100 */
[----:B------:R-:W-:Y:S01]  /*8f60*/  F2FP.F16.E5M2.UNPACK_B R83, R83.H1 ;  /* 0x00000053ff53723e */ /* 0x000fe200030004ff */
[----:B------:R-:W-:Y:S01]  /*8f70*/  HADD2.F32 R67, -RZ, R67.H1_H1 ;  /* 0x30000043ff437230 */ /* 0x000fe20000004100 */
[----:B------:R-:W-:Y:S01]  /*8f80*/  F2FP.F16.E5M2.UNPACK_B R84, R84.H1 ;  /* 0x00000054ff54723e */ /* 0x000fe200030004ff */
[--C-:B------:R-:W-:Y:S01]  /*8f90*/  HADD2.F32 R70, -RZ, R71.reuse.H0_H0 ;  /* 0x20000047ff467230 */ /* 0x100fe20000004100 */
[----:B------:R-:W-:Y:S01]  /*8fa0*/  F2FP.F16.E5M2.UNPACK_B R85, R85.H1 ;  /* 0x00000055ff55723e */ /* 0x000fe200030004ff */
[----:B------:R-:W-:Y:S02]  /*8fb0*/  HADD2.F32 R71, -RZ, R71.H1_H1 ;  /* 0x30000047ff477230 */ /* 0x000fe40000004100 */
[C---:B------:R-:W-:Y:S01]  /*8fc0*/  FMUL R4, R47.reuse, R4 ;  /* 0x000000042f047220 */ /* 0x040fe20000400000 */
[C---:B------:R-:W-:Y:S01]  /*8fd0*/  FMUL R5, R47.reuse, R5 ;  /* 0x000000052f057220 */ /* 0x040fe20000400000 */
[--C-:B------:R-:W-:Y:S02]  /*8fe0*/  HADD2.F32 R3, -RZ, R80.reuse.H0_H0 ;  /* 0x20000050ff037230 */ /* 0x100fe40000004100 */
[----:B------:R-:W-:Y:S01]  /*8ff0*/  FMUL R8, R47, R8 ;  /* 0x000000082f087220 */ /* 0x000fe20000400000 */
[C---:B------:R-:W-:Y:S01]  /*9000*/  FFMA R4, R49.reuse, R0, R4 ;  /* 0x0000000031047223 */ /* 0x040fe20000000004 */
        /* <DEDUP_REMOVED lines=12> */
[--C-:B------:R-:W-:Y:S02]  /*90d0*/  HADD2.F32 R74, -RZ, R75.reuse.H0_H0 ;  /* 0x2000004bff4a7230 */ /* 0x100fe40000004100 */
[C---:B------:R-:W-:Y:S01]  /*90e0*/  FMUL R28, R47.reuse, R32 ;  /* 0x000000202f1c7220 */ /* 0x040fe20000400000 */
[----:B------:R-:W-:Y:S02]  /*90f0*/  HADD2.F32 R75, -RZ, R75.H1_H1 ;  /* 0x3000004bff4b7230 */ /* 0x000fe40000004100 */
[C---:B------:R-:W-:Y:S01]  /*9100*/  FMUL R29, R47.reuse, R33 ;  /* 0x000000212f1d7220 */ /* 0x040fe20000400000 */
[----:B------:R-:W-:Y:S02]  /*9110*/  HADD2.F32 R48, -RZ, R80.H1_H1 ;  /* 0x30000050ff307230 */ /* 0x000fe40000004100 */
[C---:B------:R-:W-:Y:S01]  /*9120*/  FMUL R6, R47.reuse, R6 ;  /* 0x000000062f067220 */ /* 0x040fe20000400000 */
[C---:B------:R-:W-:Y:S01]  /*9130*/  FMUL R7, R47.reuse, R7 ;  /* 0x000000072f077220 */ /* 0x040fe20000400000 */
[--C-:B------:R-:W-:Y:S02]  /*9140*/  HADD2.F32 R52, -RZ, R81.reuse.H0_H0 ;  /* 0x20000051ff347230 */ /* 0x100fe40000004100 */
[----:B------:R-:W-:Y:S01]  /*9150*/  FMUL R10, R47, R10 ;  /* 0x0000000a2f0a7220 */ /* 0x000fe20000400000 */
[C---:B------:R-:W-:Y:S01]  /*9160*/  FFMA R6, R49.reuse, R3, R6 ;  /* 0x0000000331067223 */ /* 0x040fe20000000006 */
[----:B------:R-:W-:Y:S02]  /*9170*/  HADD2.F32 R53, -RZ, R81.H1_H1 ;  /* 0x30000051ff357230 */ /* 0x000fe40000004100 */
[C---:B------:R-:W-:Y:S01]  /*9180*/  FFMA R7, R49.reuse, R48, R7 ;  /* 0x0000003031077223 */ /* 0x040fe20000000007 */
[C---:B------:R-:W-:Y:S01]  /*9190*/  FFMA R8, R49.reuse, R50, R8 ;  /* 0x0000003231087223 */ /* 0x040fe20000000008 */
[C---:B------:R-:W-:Y:S01]  /*91a0*/  FFMA R9, R49.reuse, R51, R9 ;  /* 0x0000003331097223 */ /* 0x040fe20000000009 */
[----:B------:R-:W-:Y:S01]  /*91b0*/  FFMA R10, R49, R52, R10 ;  /* 0x00000034310a7223 */ /* 0x000fe2000000000a */
[----:B------:R-:W-:Y:S01]  /*91c0*/  FMUL R11, R47, R11 ;  /* 0x0000000b2f0b7220 */ /* 0x000fe20000400000 */
[----:B------:R-:W-:Y:S01]  /*91d0*/  F2FP.F16.E5M2.UNPACK_B R86, R86.H1 ;  /* 0x00000056ff56723e */ /* 0x000fe200030004ff */
[--C-:B------:R-:W-:Y:S01]  /*91e0*/  HADD2.F32 R56, -RZ, R82.reuse.H0_H0 ;  /* 0x20000052ff387230 */ /* 0x100fe20000004100 */
[----:B------:R-:W-:Y:S01]  /*91f0*/  F2FP.SATFINITE.E5M2.F32.PACK_AB_MERGE_C R6, R7, R6, RZ ;  /* 0x000000060706723e */ /* 0x000fe200048060ff */
[C---:B------:R-:W-:Y:S01]  /*9200*/  FFMA R11, R49.reuse, R53, R11 ;  /* 0x00000035310b7223 */ /* 0x040fe2000000000b */
[C---:B------:R-:W-:Y:S01]  /*9210*/  FFMA R12, R49.reuse, R54, R12 ;  /* 0x00000036310c7223 */ /* 0x040fe2000000000c */
[----:B------:R-:W-:Y:S01]  /*9220*/  FFMA R13, R49, R55, R13 ;  /* 0x00000037310d7223 */ /* 0x000fe2000000000d */
[----:B------:R-:W-:Y:S01]  /*9230*/  F2FP.SATFINITE.E5M2.F32.PACK_AB_MERGE_C R4, R5, R4, R6 ;  /* 0x000000040504723e */ /* 0x000fe20004806006 */
[----:B------:R-:W-:Y:S01]  /*9240*/  HADD2.F32 R57, -RZ, R82.H1_H1 ;  /* 0x30000052ff397230 */ /* 0x000fe20000004100 */
[----:B------:R-:W-:Y:S01]  /*9250*/  F2FP.SATFINITE.E5M2.F32.PACK_AB_MERGE_C R10, R11, R10, RZ ;  /* 0x0000000a0b0a723e */ /* 0x000fe200048060ff */
[C---:B------:R-:W-:Y:S01]  /*9260*/  FMUL R14, R47.reuse, R14 ;  /* 0x0000000e2f0e7220 */ /* 0x040fe20000400000 */
[----:B------:R-:W-:Y:S01]  /*9270*/  FMUL R15, R47, R15 ;  /* 0x0000000f2f0f7220 */ /* 0x000fe20000400000 */
[--C-:B------:R-:W-:Y:S01]  /*9280*/  HADD2.F32 R60, -RZ, R83.reuse.H0_H0 ;  /* 0x20000053ff3c7230 */ /* 0x100fe20000004100 */
[----:B------:R-:W-:Y:S01]  /*9290*/  F2FP.SATFINITE.E5M2.F32.PACK_AB_MERGE_C R5, R9, R8, R10 ;  /* 0x000000080905723e */ /* 0x000fe2000480600a */
[C---:B------:R-:W-:Y:S01]  /*92a0*/  FFMA R14, R49.reuse, R56, R14 ;  /* 0x00000038310e7223 */ /* 0x040fe2000000000e */
[C---:B------:R-:W-:Y:S01]  /*92b0*/  FFMA R15, R49.reuse, R57, R15 ;  /* 0x00000039310f7223 */ /* 0x040fe2000000000f */
[C---:B------:R-:W-:Y:S01]  /*92c0*/  FFMA R16, R49.reuse, R58, R16 ;  /* 0x0000003a31107223 */ /* 0x040fe20000000010 */
[----:B------:R-:W-:Y:S01]  /*92d0*/  FFMA R17, R49, R59, R17 ;  /* 0x0000003b31117223 */ /* 0x000fe20000000011 */
[----:B------:R-:W-:Y:S02]  /*92e0*/  HADD2.F32 R61, -RZ, R83.H1_H1 ;  /* 0x30000053ff3d7230 */ /* 0x000fe40000004100 */
[C---:B------:R-:W-:Y:S01]  /*92f0*/  FMUL R18, R47.reuse, R18 ;  /* 0x000000122f127220 */ /* 0x040fe20000400000 */
[C---:B------:R-:W-:Y:S01]  /*9300*/  FMUL R19, R47.reuse, R19 ;  /* 0x000000132f137220 */ /* 0x040fe20000400000 */
[--C-:B------:R-:W-:Y:S02]  /*9310*/  HADD2.F32 R64, -RZ, R84.reuse.H0_H0 ;  /* 0x20000054ff407230 */ /* 0x100fe40000004100 */
[----:B------:R-:W-:Y:S01]  /*9320*/  FMUL R22, R47, R22 ;  /* 0x000000162f167220 */ /* 0x000fe20000400000 */
[C---:B------:R-:W-:Y:S01]  /*9330*/  FFMA R18, R49.reuse, R60, R18 ;  /* 0x0000003c31127223 */ /* 0x040fe20000000012 */
[----:B------:R-:W-:Y:S02]  /*9340*/  HADD2.F32 R65, -RZ, R84.H1_H1 ;  /* 0x30000054ff417230 */ /* 0x000fe40000004100 */
[----:B------:R-:W-:Y:S01]  /*9350*/  FFMA R19, R49, R61, R19 ;  /* 0x0000003d31137223 */ /* 0x000fe20000000013 */
[----:B------:R-:W-:Y:S01]  /*9360*/  FMUL R23, R47, R23 ;  /* 0x000000172f177220 */ /* 0x000fe20000400000 */
[C---:B------:R-:W-:Y:S01]  /*9370*/  FFMA R20, R49.reuse, R62, R20 ;  /* 0x0000003e31147223 */ /* 0x040fe20000000014 */
[C---:B------:R-:W-:Y:S01]  /*9380*/  FFMA R21, R49.reuse, R63, R21 ;  /* 0x0000003f31157223 */ /* 0x040fe20000000015 */
[--C-:B------:R-:W-:Y:S02]  /*9390*/  HADD2.F32 R68, -RZ, R85.reuse.H0_H0 ;  /* 0x20000055ff447230 */ /* 0x100fe40000004100 */
[----:B------:R-:W-:Y:S01]  /*93a0*/  FFMA R22, R49, R64, R22 ;  /* 0x0000004031167223 */ /* 0x000fe20000000016 */
[----:B------:R-:W-:Y:S02]  /*93b0*/  HADD2.F32 R69, -RZ, R85.H1_H1 ;  /* 0x30000055ff457230 */ /* 0x000fe40000004100 */
[----:B------:R-:W-:Y:S01]  /*93c0*/  FMUL R3, R47, R26 ;  /* 0x0000001a2f037220 */ /* 0x000fe20000400000 */
[----:B------:R-:W-:Y:S01]  /*93d0*/  FFMA R23, R49, R65, R23 ;  /* 0x0000004131177223 */ /* 0x000fe20000000017 */
[----:B------:R-:W-:Y:S01]  /*93e0*/  FMUL R27, R47, R27 ;  /* 0x0000001b2f1b7220 */ /* 0x000fe20000400000 */
[C---:B------:R-:W-:Y:S01]  /*93f0*/  FFMA R0, R49.reuse, R66, R0 ;  /* 0x0000004231007223 */ /* 0x040fe20000000000 */
[----:B------:R-:W-:Y:S01]  /*9400*/  F2FP.F16.E5M2.UNPACK_B R87, R87.H1 ;  /* 0x00000057ff57723e */ /* 0x000fe200030004ff */
        /* <DEDUP_REMOVED lines=15> */
[----:B------:R-:W-:Y:S01]  /*9500*/  F2FP.SATFINITE.E5M2.F32.PACK_AB_MERGE_C R14, R15, R14, RZ ;  /* 0x0000000e0f0e723e */ /* 0x000fe200048060ff */
[----:B------:R-:W-:Y:S01]  /*9510*/  FFMA R28, R49, R74, R28 ;  /* 0x0000004a311c7223 */ /* 0x000fe2000000001c */
[----:B------:R-:W-:Y:S01]  /*9520*/  F2FP.SATFINITE.E5M2.F32.PACK_AB_MERGE_C R7, R19, R18, RZ ;  /* 0x000000121307723e */ /* 0x000fe200048060ff */
[C---:B------:R-:W-:Y:S01]  /*9530*/  FFMA R29, R49.reuse, R75, R29 ;  /* 0x0000004b311d7223 */ /* 0x040fe2000000001d */
[----:B------:R-:W-:Y:S01]  /*9540*/  FFMA R30, R49, R76, R30 ;  /* 0x0000004c311e7223 */ /* 0x000fe2000000001e */
[----:B------:R-:W-:Y:S01]  /*9550*/  F2FP.SATFINITE.E5M2.F32.PACK_AB_MERGE_C R22, R23, R22, RZ ;  /* 0x000000161716723e */ /* 0x000fe200048060ff */
[----:B------:R-:W-:Y:S01]  /*9560*/  FFMA R35, R49, R77, R35 ;  /* 0x0000004d31237223 */ /* 0x000fe20000000023 */
[----:B------:R-:W-:Y:S02]  /*9570*/  F2FP.SATFINITE.E5M2.F32.PACK_AB_MERGE_C R6, R13, R12, R14 ;  /* 0x0000000c0d06723e */ /* 0x000fe4000480600e */
[----:B------:R-:W-:Y:S02]  /*9580*/  F2FP.SATFINITE.E5M2.F32.PACK_AB_MERGE_C R7, R17, R16, R7 ;  /* 0x000000101107723e */ /* 0x000fe40004806007 */
[----:B------:R-:W-:Y:S02]  /*9590*/  F2FP.SATFINITE.E5M2.F32.PACK_AB_MERGE_C R20, R21, R20, R22 ;  /* 0x000000141514723e */ /* 0x000fe40004806016 */
[----:B------:R-:W-:Y:S01]  /*95a0*/  F2FP.SATFINITE.E5M2.F32.PACK_AB_MERGE_C R3, R27, R3, RZ ;  /* 0x000000031b03723e */ /* 0x000fe200048060ff */
[----:B------:R1:W-:Y:S01]  /*95b0*/  STS.128 [R100+UR49+0x5200], R4 ;  /* 0x0052000464007988 */ /* 0x0003e20008000c31 */
[----:B------:R-:W-:Y:S02]  /*95c0*/  F2FP.SATFINITE.E5M2.F32.PACK_AB_MERGE_C R22, R31, R26, RZ ;  /* 0x0000001a1f16723e */ /* 0x000fe400048060ff */
[----:B------:R-:W-:Y:S02]  /*95d0*/  F2FP.SATFINITE.E5M2.F32.PACK_AB_MERGE_C R23, R35, R30, RZ ;  /* 0x0000001e2317723e */ /* 0x000fe400048060ff */
[----:B------:R-:W-:Y:S02]  /*95e0*/  F2FP.SATFINITE.E5M2.F32.PACK_AB_MERGE_C R21, R2, R0, R3 ;  /* 0x000000000215723e */ /* 0x000fe40004806003 */
[----:B------:R-:W-:Y:S02]  /*95f0*/  F2FP.SATFINITE.E5M2.F32.PACK_AB_MERGE_C R22, R25, R24, R22 ;  /* 0x000000181916723e */ /* 0x000fe40004806016 */
[----:B------:R-:W-:Y:S02]  /*9600*/  F2FP.SATFINITE.E5M2.F32.PACK_AB_MERGE_C R23, R29, R28, R23 ;  /* 0x0000001c1d17723e */ /* 0x000fe40004806017 */
[----:B------:R-:W-:Y:S03]  /*9610*/  IADD3 R45, PT, PT, R45, 0x1, RZ ;  /* 0x000000012d2d7810 */ /* 0x000fe60007ffe0ff */
        /* <DEDUP_REMOVED lines=23> */
.L_x_141:
[----:B------:R-:W-:Y:S05]  /*9790*/  BSYNC.RECONVERGENT B0 ;  /* 0x0000000000007941 */ /* 0x000fea0003800200 */
.L_x_140:
[----:B------:R-:W-:Y:S01]  /*97a0*/  BAR.SYNC.DEFER_BLOCKING 0x1, 0x80 ;  /* 0x0042000000007b1d */ /* 0x000fe20000010000 */
[----:B------:R-:W-:Y:S01]  /*97b0*/  ISETP.NE.AND P2, PT, R110, RZ, PT ;  /* 0x000000ff6e00720c */ /* 0x000fe20003f45270 */
[----:B------:R-:W-:Y:S01]  /*97c0*/  IMAD.IADD R15, R43, 0x1, R94 ;  /* 0x000000012b0f7824 */ /* 0x000fe200078e025e */
[----:B------:R-:W-:Y:S01]  /*97d0*/  ISETP.NE.AND P0, PT, R112, 0x2, PT ;  /* 0x000000027000780c */ /* 0x000fe20003f05270 */
[----:B------:R-:W-:Y:S01]  /*97e0*/  IMAD.IADD R14, R44, 0x1, R95 ;  /* 0x000000012c0e7824 */ /* 0x000fe200078e025f */
[----:B------:R-:W-:Y:S02]  /*97f0*/  ISETP.NE.AND P1, PT, R45, 0x4, PT ;  /* 0x000000042d00780c */ /* 0x000fe40003f25270 */
[----:B------:R-:W-:Y:S02]  /*9800*/  SEL R2, RZ, 0x1, P0 ;  /* 0x00000001ff027807 */ /* 0x000fe40000000000 */
[----:B------:R-:W-:Y:S02]  /*9810*/  SEL R0, RZ, 0x1, P1 ;  /* 0x00000001ff007807 */ /* 0x000fe40000800000 */
[----:B------:R-:W-:Y:S02]  /*9820*/  LOP3.LUT R106, R106, R2, RZ, 0x3c, !PT ;  /* 0x000000026a6a7212 */ /* 0x000fe400078e3cff */
[----:B------:R-:W-:Y:S02]  /*9830*/  LOP3.LUT R107, R107, R0, RZ, 0x3c, !PT ;  /* 0x000000006b6b7212 */ /* 0x000fe400078e3cff */
[----:B------:R-:W-:Y:S02]  /*9840*/  @P2 R2UR UR36, R103 ;  /* 0x00000000672422ca */ /* 0x000fe400000e0000 */
[----:B------:R-:W-:Y:S02]  /*9850*/  SEL R112, R112, RZ, P0 ;  /* 0x000000ff70707207 */ /* 0x000fe40000000000 */
[----:B------:R-:W-:Y:S01]  /*9860*/  SEL R45, R45, RZ, P1 ;  /* 0x000000ff2d2d7207 */ /* 0x000fe20000800000 */
[----:B------:R-:W-:Y:S10]  /*9870*/  @P2 BRA `(.L_x_142) ;  /* 0xffffffb800fc2947 */ /* 0x000ff4000383ffff */
[----:B------:R-:W-:Y:S05]  /*9880*/  EXIT ;  /* 0x000000000000794d */ /* 0x000fea0003800000 */
.L_x_24:
[----:B--2---:R2:W4:Y:S02]  /*9890*/  SYNCS.PHASECHK.TRANS64.TRYWAIT P0, [R2+URZ+0x100], R3 ;  /* 0x00010003020075a7 */ /* 0x00452400080011ff */
[----:B----4-:R-:W-:Y:S05]  /*98a0*/  @!P0 NANOSLEEP.SYNCS 0x989680 ;  /* 0x009896800000895d */ /* 0x010fea0003900000 */
[----:B------:R-:W4:Y:S02]  /*98b0*/  @!P0 SYNCS.PHASECHK.TRANS64 P0, [R2+URZ+0x100], R3 ;  /* 0x00010003020085a7 */ /* 0x000f2400080010ff */
[----:B----4-:R-:W-:Y:S05]  /*98c0*/  @!P0 BRA `(.L_x_24) ;  /* 0xfffffffc00f08947 */ /* 0x010fea000383ffff */
[----:B------:R-:W-:Y:S05]  /*98d0*/  BRA `(.L_x_143) ;  /* 0xffffff7c00cc7947 */ /* 0x000fea000383ffff */
.L_x_27:
[----:B------:R-:W-:-:S07]  /*98e0*/  MOV R2, UR33 ;  /* 0x0000002100027c02 */ /* 0x000fce0008000f00 */
.L_x_144:
[----:B-1----:R1:W2:Y:S02]  /*98f0*/  SYNCS.PHASECHK.TRANS64.TRYWAIT P0, [R2+URZ+0x20], R4 ;  /* 0x00002004020075a7 */ /* 0x0022a400080011ff */
[----:B--2---:R-:W-:Y:S05]  /*9900*/  @!P0 NANOSLEEP.SYNCS 0x989680 ;  /* 0x009896800000895d */ /* 0x004fea0003900000 */
[----:B------:R-:W2:Y:S02]  /*9910*/  @!P0 SYNCS.PHASECHK.TRANS64 P0, [R2+URZ+0x20], R4 ;  /* 0x00002004020085a7 */ /* 0x000ea400080010ff */
[----:B--2---:R-:W-:Y:S05]  /*9920*/  @!P0 BRA `(.L_x_144) ;  /* 0xfffffffc00f08947 */ /* 0x004fea000383ffff */
[----:B------:R-:W-:Y:S05]  /*9930*/  BRA `(.L_x_26) ;  /* 0xffffff8000347947 */ /* 0x000fea000383ffff */
.L_x_34:
[----:B-1----:R-:W-:-:S07]  /*9940*/  MOV R2, UR17 ;  /* 0x0000001100027c02 */ /* 0x002fce0008000f00 */
.L_x_145:
[----:B-1----:R1:W2:Y:S02]  /*9950*/  SYNCS.PHASECHK.TRANS64.TRYWAIT P0, [R2+URZ+0x20], R4 ;  /* 0x00002004020075a7 */ /* 0x0022a400080011ff */
[----:B--2---:R-:W-:Y:S05]  /*9960*/  @!P0 NANOSLEEP.SYNCS 0x989680 ;  /* 0x009896800000895d */ /* 0x004fea0003900000 */
[----:B------:R-:W2:Y:S02]  /*9970*/  @!P0 SYNCS.PHASECHK.TRANS64 P0, [R2+URZ+0x20], R4 ;  /* 0x00002004020085a7 */ /* 0x000ea400080010ff */
[----:B--2---:R-:W-:Y:S05]  /*9980*/  @!P0 BRA `(.L_x_145) ;  /* 0xfffffffc00f08947 */ /* 0x004fea000383ffff */
[----:B------:R-:W-:Y:S05]  /*9990*/  BRA `(.L_x_33) ;  /* 0xffffff8000f07947 */ /* 0x000fea000383ffff */
.L_x_39:
[----:B-1----:R1:W2:Y:S02]  /*99a0*/  SYNCS.PHASECHK.TRANS64.TRYWAIT P0, [R2+URZ+0x90], R3 ;  /* 0x00009003020075a7 */ /* 0x0022a400080011ff */
[----:B--2---:R-:W-:Y:S05]  /*99b0*/  @!P0 NANOSLEEP.SYNCS 0x989680 ;  /* 0x009896800000895d */ /* 0x004fea0003900000 */
[----:B------:R-:W2:Y:S02]  /*99c0*/  @!P0 SYNCS.PHASECHK.TRANS64 P0, [R2+URZ+0x90], R3 ;  /* 0x00009003020085a7 */ /* 0x000ea400080010ff */
[----:B--2---:R-:W-:Y:S05]  /*99d0*/  @!P0 BRA `(.L_x_39) ;  /* 0xfffffffc00f08947 */ /* 0x004fea000383ffff */
[----:B------:R-:W-:Y:S05]  /*99e0*/  BRA `(.L_x_146) ;  /* 0xffffff8400947947 */ /* 0x000fea000383ffff */
.L_x_43:
[----:B---3--:R-:W-:-:S07]  /*99f0*/  MOV R0, UR4 ;  /* 0x0000000400007c02 */ /* 0x008fce0008000f00 */
.L_x_147:
[----:B-1----:R1:W2:Y:S02]  /*9a00*/  SYNCS.PHASECHK.TRANS64.TRYWAIT P0, [R0+URZ], R2 ;  /* 0x00000002000075a7 */ /* 0x0022a400080011ff */
[----:B--2---:R-:W-:Y:S05]  /*9a10*/  @!P0 NANOSLEEP.SYNCS 0x989680 ;  /* 0x009896800000895d */ /* 0x004fea0003900000 */
[----:B------:R-:W2:Y:S02]  /*9a20*/  @!P0 SYNCS.PHASECHK.TRANS64 P0, [R0+URZ], R2 ;  /* 0x00000002000085a7 */ /* 0x000ea400080010ff */
[----:B--2---:R-:W-:Y:S05]  /*9a30*/  @!P0 BRA `(.L_x_147) ;  /* 0xfffffffc00f08947 */ /* 0x004fea000383ffff */
[----:B------:R-:W-:Y:S05]  /*9a40*/  BRA `(.L_x_148) ;  /* 0xffffff8c00047947 */ /* 0x000fea000383ffff */
.L_x_44:
[----:B---3--:R-:W-:-:S07]  /*9a50*/  MOV R0, UR4 ;  /* 0x0000000400007c02 */ /* 0x008fce0008000f00 */
.L_x_149:
[----:B-1----:R1:W2:Y:S02]  /*9a60*/  SYNCS.PHASECHK.TRANS64.TRYWAIT P0, [R0+URZ], R3 ;  /* 0x00000003000075a7 */ /* 0x0022a400080011ff */
[----:B--2---:R-:W-:Y:S05]  /*9a70*/  @!P0 NANOSLEEP.SYNCS 0x989680 ;  /* 0x009896800000895d */ /* 0x004fea0003900000 */
[----:B------:R-:W2:Y:S02]  /*9a80*/  @!P0 SYNCS.PHASECHK.TRANS64 P0, [R0+URZ], R3 ;  /* 0x00000003000085a7 */ /* 0x000ea400080010ff */
[----:B--2---:R-:W-:Y:S05]  /*9a90*/  @!P0 BRA `(.L_x_149) ;  /* 0xfffffffc00f08947 */ /* 0x004fea000383ffff */
[----:B------:R-:W-:Y:S05]  /*9aa0*/  BRA `(.L_x_150) ;  /* 0xffffff8c00107947 */ /* 0x000fea000383ffff */
.L_x_45:
[----:B---3--:R-:W-:-:S07]  /*9ab0*/  MOV R0, UR4 ;  /* 0x0000000400007c02 */ /* 0x008fce0008000f00 */
.L_x_151:
[----:B-1----:R1:W2:Y:S02]  /*9ac0*/  SYNCS.PHASECHK.TRANS64.TRYWAIT P0, [R0+URZ], R3 ;  /* 0x00000003000075a7 */ /* 0x0022a400080011ff */
[----:B--2---:R-:W-:Y:S05]  /*9ad0*/  @!P0 NANOSLEEP.SYNCS 0x989680 ;  /* 0x009896800000895d */ /* 0x004fea0003900000 */
[----:B------:R-:W2:Y:S02]  /*9ae0*/  @!P0 SYNCS.PHASECHK.TRANS64 P0, [R0+URZ], R3 ;  /* 0x00000003000085a7 */ /* 0x000ea400080010ff */
[----:B--2---:R-:W-:Y:S05]  /*9af0*/  @!P0 BRA `(.L_x_151) ;  /* 0xfffffffc00f08947 */ /* 0x004fea000383ffff */
[----:B------:R-:W-:Y:S05]  /*9b00*/  BRA `(.L_x_152) ;  /* 0xffffff8c001c7947 */ /* 0x000fea000383ffff */
.L_x_48:
[----:B-1----:R1:W2:Y:S02]  /*9b10*/  SYNCS.PHASECHK.TRANS64.TRYWAIT P0, [R0+URZ+0xf0], R4 ;  /* 0x0000f004000075a7 */ /* 0x0022a400080011ff */
[----:B--2---:R-:W-:Y:S05]  /*9b20*/  @!P0 NANOSLEEP.SYNCS 0x989680 ;  /* 0x009896800000895d */ /* 0x004fea0003900000 */
[----:B------:R-:W2:Y:S02]  /*9b30*/  @!P0 SYNCS.PHASECHK.TRANS64 P0, [R0+URZ+0xf0], R4 ;  /* 0x0000f004000085a7 */ /* 0x000ea400080010ff */
[----:B--2---:R-:W-:Y:S05]  /*9b40*/  @!P0 BRA `(.L_x_48) ;  /* 0xfffffffc00f08947 */ /* 0x004fea000383ffff */
[----:B------:R-:W-:Y:S05]  /*9b50*/  BRA `(.L_x_153) ;  /* 0xffffff8c007c7947 */ /* 0x000fea000383ffff */
.L_x_49:
[----:B------:R-:W-:-:S07]  /*9b60*/  MOV R0, UR5 ;  /* 0x0000000500007c02 */ /* 0x000fce0008000f00 */
.L_x_154:
[----:B-1----:R1:W2:Y:S02]  /*9b70*/  SYNCS.PHASECHK.TRANS64.TRYWAIT P0, [R0+URZ+0xa0], R5 ;  /* 0x0000a005000075a7 */ /* 0x0022a400080011ff */
[----:B--2---:R-:W-:Y:S05]  /*9b80*/  @!P0 NANOSLEEP.SYNCS 0x989680 ;  /* 0x009896800000895d */ /* 0x004fea0003900000 */
[----:B------:R-:W2:Y:S02]  /*9b90*/  @!P0 SYNCS.PHASECHK.TRANS64 P0, [R0+URZ+0xa0], R5 ;  /* 0x0000a005000085a7 */ /* 0x000ea400080010ff */
[----:B--2---:R-:W-:Y:S05]  /*9ba0*/  @!P0 BRA `(.L_x_154) ;  /* 0xfffffffc00f08947 */ /* 0x004fea000383ffff */
[----:B------:R-:W-:Y:S05]  /*9bb0*/  BRA `(.L_x_155) ;  /* 0xffffff8c008c7947 */ /* 0x000fea000383ffff */
.L_x_50:
[----:B-1----:R1:W2:Y:S02]  /*9bc0*/  SYNCS.PHASECHK.TRANS64.TRYWAIT P1, [R0+URZ+0x90], R4 ;  /* 0x00009004000075a7 */ /* 0x0022a400080211ff */
[----:B--2---:R-:W-:Y:S05]  /*9bd0*/  @!P1 NANOSLEEP.SYNCS 0x989680 ;  /* 0x009896800000995d */ /* 0x004fea0003900000 */
[----:B------:R-:W2:Y:S02]  /*9be0*/  @!P1 SYNCS.PHASECHK.TRANS64 P1, [R0+URZ+0x90], R4 ;  /* 0x00009004000095a7 */ /* 0x000ea400080210ff */
[----:B--2---:R-:W-:Y:S05]  /*9bf0*/  @!P1 BRA `(.L_x_50) ;  /* 0xfffffffc00f09947 */ /* 0x004fea000383ffff */
[----:B------:R-:W-:Y:S05]  /*9c00*/  BRA `(.L_x_156) ;  /* 0xffffff8c00bc7947 */ /* 0x000fea000383ffff */
.L_x_53:
[----:B------:R-:W-:-:S07]  /*9c10*/  MOV R0, UR5 ;  /* 0x0000000500007c02 */ /* 0x000fce0008000f00 */
.L_x_157:
[----:B-1----:R1:W2:Y:S02]  /*9c20*/  SYNCS.PHASECHK.TRANS64.TRYWAIT P0, [R0+URZ+0xa0], R2 ;  /* 0x0000a002000075a7 */ /* 0x0022a400080011ff */
[----:B--2---:R-:W-:Y:S05]  /*9c30*/  @!P0 NANOSLEEP.SYNCS 0x989680 ;  /* 0x009896800000895d */ /* 0x004fea0003900000 */
[----:B------:R-:W2:Y:S02]  /*9c40*/  @!P0 SYNCS.PHASECHK.TRANS64 P0, [R0+URZ+0xa0], R2 ;  /* 0x0000a002000085a7 */ /* 0x000ea400080010ff */
[----:B--2---:R-:W-:Y:S05]  /*9c50*/  @!P0 BRA `(.L_x_157) ;  /* 0xfffffffc00f08947 */ /* 0x004fea000383ffff */
[----:B------:R-:W-:Y:S05]  /*9c60*/  BRA `(.L_x_52) ;  /* 0xffffff9000107947 */ /* 0x000fea000383ffff */
.L_x_62:
[----:B-1----:R-:W-:-:S04]  /*9c70*/  MOV R4, UR6 ;  /* 0x0000000600047c02 */ /* 0x002fc80008000f00 */
[----:B------:R1:W2:Y:S03]  /*9c80*/  SYNCS.PHASECHK.TRANS64.TRYWAIT P0, [R4+URZ+0x8], R5 ;  /* 0x00000805040075a7 */ /* 0x0002a600080011ff */
[----:B--2---:R-:W-:Y:S05]  /*9c90*/  @!P0 NANOSLEEP.SYNCS 0x989680 ;  /* 0x009896800000895d */ /* 0x004fea0003900000 */
[----:B------:R-:W2:Y:S02]  /*9ca0*/  @!P0 SYNCS.PHASECHK.TRANS64 P0, [R4+URZ+0x8], R5 ;  /* 0x00000805040085a7 */ /* 0x000ea400080010ff */
[----:B--2---:R-:W-:Y:S05]  /*9cb0*/  @!P0 BRA `(.L_x_62) ;  /* 0xfffffffc00ec8947 */ /* 0x004fea000383ffff */
[----:B------:R-:W-:Y:S05]  /*9cc0*/  BRA `(.L_x_61) ;  /* 0xffffff9000c47947 */ /* 0x000fea000383ffff */
.L_x_64:
[----:B------:R-:W-:Y:S01]  /*9cd0*/  BSSY B0, `(.L_x_158) ;  /* 0x0000006000007945 */ /* 0x000fe20003800000 */
[----:B------:R-:W-:-:S07]  /*9ce0*/  MOV R15, 0xffffffff ;  /* 0xffffffff000f7802 */ /* 0x000fce0000000f00 */
[----:B-1---5:R-:W-:Y:S05]  /*9cf0*/  WARPSYNC.COLLECTIVE R15, `(.L_x_159) ;  /* 0x000000000f0c7348 */ /* 0x022fea0003c00000 */
[----:B------:R-:W-:Y:S02]  /*9d00*/  ELECT P6, UR79, PT ;  /* 0x00000000004f782f */ /* 0x000fe400038c0000 */
[----:B------:R-:W-:Y:S01]  /*9d10*/  MOV R14, UR79 ;  /* 0x0000004f000e7c02 */ /* 0x000fe20008000f00 */
[----:B-1---5:R-:W-:Y:S10]  /*9d20*/  ENDCOLLECTIVE ;  /* 0x000000000000791b */ /* 0x022ff40003800000 */
.L_x_159:
[----:B------:R-:W-:Y:S05]  /*9d30*/  BSYNC B0 ;  /* 0x0000000000007941 */ /* 0x000fea0003800000 */
.L_x_158:
[----:B------:R-:W-:Y:S05]  /*9d40*/  BRA `(.L_x_160) ;  /* 0xffffff9000f47947 */ /* 0x000fea000383ffff */
.L_x_66:
[----:B-1----:R-:W-:-:S04]  /*9d50*/  MOV R2, UR6 ;  /* 0x0000000600027c02 */ /* 0x002fc80008000f00 */
[----:B------:R1:W2:Y:S03]  /*9d60*/  SYNCS.PHASECHK.TRANS64.TRYWAIT P0, [R2+URZ+0x8], R3 ;  /* 0x00000803020075a7 */ /* 0x0002a600080011ff */
[----:B--2---:R-:W-:Y:S05]  /*9d70*/  @!P0 NANOSLEEP.SYNCS 0x989680 ;  /* 0x009896800000895d */ /* 0x004fea0003900000 */
[----:B------:R-:W2:Y:S02]  /*9d80*/  @!P0 SYNCS.PHASECHK.TRANS64 P0, [R2+URZ+0x8], R3 ;  /* 0x00000803020085a7 */ /* 0x000ea400080010ff */
[----:B--2---:R-:W-:Y:S05]  /*9d90*/  @!P0 BRA `(.L_x_66) ;  /* 0xfffffffc00ec8947 */ /* 0x004fea000383ffff */
[----:B------:R-:W-:Y:S05]  /*9da0*/  BRA `(.L_x_65) ;  /* 0xffffff9000f87947 */ /* 0x000fea000383ffff */
.L_x_67:
[----:B-1----:R1:W2:Y:S02]  /*9db0*/  SYNCS.PHASECHK.TRANS64.TRYWAIT P0, [R0+URZ+0x90], R4 ;  /* 0x00009004000075a7 */ /* 0x0022a400080011ff */
[----:B--2---:R-:W-:Y:S05]  /*9dc0*/  @!P0 NANOSLEEP.SYNCS 0x989680 ;  /* 0x009896800000895d */ /* 0x004fea0003900000 */
[----:B------:R-:W2:Y:S02]  /*9dd0*/  @!P0 SYNCS.PHASECHK.TRANS64 P0, [R0+URZ+0x90], R4 ;  /* 0x00009004000085a7 */ /* 0x000ea400080010ff */
[----:B--2---:R-:W-:Y:S05]  /*9de0*/  @!P0 BRA `(.L_x_67) ;  /* 0xfffffffc00f08947 */ /* 0x004fea000383ffff */
[----:B------:R-:W-:Y:S05]  /*9df0*/  BRA `(.L_x_161) ;  /* 0xffffff9400cc7947 */ /* 0x000fea000383ffff */
.L_x_69:
[----:B------:R-:W-:-:S07]  /*9e00*/  MOV R0, UR11 ;  /* 0x0000000b00007c02 */ /* 0x000fce0008000f00 */
.L_x_162:
[----:B-1----:R1:W2:Y:S02]  /*9e10*/  SYNCS.PHASECHK.TRANS64.TRYWAIT P0, [R0+URZ+0xd0], R4 ;  /* 0x0000d004000075a7 */ /* 0x0022a400080011ff */
[----:B--2---:R-:W-:Y:S05]  /*9e20*/  @!P0 NANOSLEEP.SYNCS 0x989680 ;  /* 0x009896800000895d */ /* 0x004fea0003900000 */
[----:B------:R-:W2:Y:S02]  /*9e30*/  @!P0 SYNCS.PHASECHK.TRANS64 P0, [R0+URZ+0xd0], R4 ;  /* 0x0000d004000085a7 */ /* 0x000ea400080010ff */
[----:B--2---:R-:W-:Y:S05]  /*9e40*/  @!P0 BRA `(.L_x_162) ;  /* 0xfffffffc00f08947 */ /* 0x004fea000383ffff */
[----:B------:R-:W-:Y:S05]  /*9e50*/  BRA `(.L_x_163) ;  /* 0xffffff9800147947 */ /* 0x000fea000383ffff */
.L_x_72:
[----:B------:R-:W-:Y:S07]  /*9e60*/  MOV R0, UR9 ;  /* 0x0000000900007c02 */ /* 0x000fee0008000f00 */
.L_x_164:
[----:B-1----:R1:W2:Y:S02]  /*9e70*/  SYNCS.PHASECHK.TRANS64.TRYWAIT P0, [R0+URZ], R4 ;  /* 0x00000004000075a7 */ /* 0x0022a400080011ff */
[----:B--2---:R-:W-:Y:S05]  /*9e80*/  @!P0 NANOSLEEP.SYNCS 0x989680 ;  /* 0x009896800000895d */ /* 0x004fea0003900000 */
[----:B------:R-:W2:Y:S02]  /*9e90*/  @!P0 SYNCS.PHASECHK.TRANS64 P0, [R0+URZ], R4 ;  /* 0x00000004000085a7 */ /* 0x000ea400080010ff */
[----:B--2---:R-:W-:Y:S05]  /*9ea0*/  @!P0 BRA `(.L_x_164) ;  /* 0xfffffffc00f08947 */ /* 0x004fea000383ffff */
[----:B------:R-:W-:Y:S05]  /*9eb0*/  BRA `(.L_x_71) ;  /* 0xffffff98002c7947 */ /* 0x000fea000383ffff */
.L_x_76:
[----:B-1----:R-:W-:-:S07]  /*9ec0*/  MOV R0, UR7 ;  /* 0x0000000700007c02 */ /* 0x002fce0008000f00 */
.L_x_165:
[----:B-1----:R1:W2:Y:S02]  /*9ed0*/  SYNCS.PHASECHK.TRANS64.TRYWAIT P0, [R0+URZ], R2 ;  /* 0x00000002000075a7 */ /* 0x0022a400080011ff */
[----:B--2---:R-:W-:Y:S05]  /*9ee0*/  @!P0 NANOSLEEP.SYNCS 0x989680 ;  /* 0x009896800000895d */ /* 0x004fea0003900000 */
[----:B------:R-:W2:Y:S02]  /*9ef0*/  @!P0 SYNCS.PHASECHK.TRANS64 P0, [R0+URZ], R2 ;  /* 0x00000002000085a7 */ /* 0x000ea400080010ff */
[----:B--2---:R-:W-:Y:S05]  /*9f00*/  @!P0 BRA `(.L_x_165) ;  /* 0xfffffffc00f08947 */ /* 0x004fea000383ffff */
[----:B------:R-:W-:Y:S05]  /*9f10*/  BRA `(.L_x_166) ;  /* 0xffffff9800e47947 */ /* 0x000fea000383ffff */
.L_x_77:
[----:B------:R-:W-:-:S07]  /*9f20*/  MOV R0, UR7 ;  /* 0x0000000700007c02 */ /* 0x000fce0008000f00 */
.L_x_167:
[----:B-1----:R1:W2:Y:S02]  /*9f30*/  SYNCS.PHASECHK.TRANS64.TRYWAIT P0, [R0+URZ], R3 ;  /* 0x00000003000075a7 */ /* 0x0022a400080011ff */
[----:B--2---:R-:W-:Y:S05]  /*9f40*/  @!P0 NANOSLEEP.SYNCS 0x989680 ;  /* 0x009896800000895d */ /* 0x004fea0003900000 */
[----:B------:R-:W2:Y:S02]  /*9f50*/  @!P0 SYNCS.PHASECHK.TRANS64 P0, [R0+URZ], R3 ;  /* 0x00000003000085a7 */ /* 0x000ea400080010ff */
[----:B--2---:R-:W-:Y:S05]  /*9f60*/  @!P0 BRA `(.L_x_167) ;  /* 0xfffffffc00f08947 */ /* 0x004fea000383ffff */
[----:B------:R-:W-:Y:S05]  /*9f70*/  BRA `(.L_x_168) ;  /* 0xffffff9800f07947 */ /* 0x000fea000383ffff */
.L_x_78:
[----:B------:R-:W-:-:S07]  /*9f80*/  MOV R0, UR7 ;  /* 0x0000000700007c02 */ /* 0x000fce0008000f00 */
.L_x_169:
[----:B-1----:R1:W2:Y:S02]  /*9f90*/  SYNCS.PHASECHK.TRANS64.TRYWAIT P0, [R0+URZ], R3 ;  /* 0x00000003000075a7 */ /* 0x0022a400080011ff */
[----:B--2---:R-:W-:Y:S05]  /*9fa0*/  @!P0 NANOSLEEP.SYNCS 0x989680 ;  /* 0x009896800000895d */ /* 0x004fea0003900000 */
[----:B------:R-:W2:Y:S02]  /*9fb0*/  @!P0 SYNCS.PHASECHK.TRANS64 P0, [R0+URZ], R3 ;  /* 0x00000003000085a7 */ /* 0x000ea400080010ff */
[----:B--2---:R-:W-:Y:S05]  /*9fc0*/  @!P0 BRA `(.L_x_169) ;  /* 0xfffffffc00f08947 */ /* 0x004fea000383ffff */
[----:B------:R-:W-:Y:S05]  /*9fd0*/  BRA `(.L_x_170) ;  /* 0xffffff9800fc7947 */ /* 0x000fea000383ffff */
.L_x_81:
[----:B------:R-:W-:-:S07]  /*9fe0*/  MOV R0, UR8 ;  /* 0x0000000800007c02 */ /* 0x000fce0008000f00 */
.L_x_171:
[----:B-1----:R1:W2:Y:S02]  /*9ff0*/  SYNCS.PHASECHK.TRANS64.TRYWAIT P1, [R0+URZ+0x110], R2 ;  /* 0x00011002000075a7 */ /* 0x0022a400080211ff */
[----:B--2---:R-:W-:Y:S05]  /*a000*/  @!P1 NANOSLEEP.SYNCS 0x989680 ;  /* 0x009896800000995d */ /* 0x004fea0003900000 */
[----:B------:R-:W2:Y:S02]  /*a010*/  @!P1 SYNCS.PHASECHK.TRANS64 P1, [R0+URZ+0x110], R2 ;  /* 0x00011002000095a7 */ /* 0x000ea400080210ff */
[----:B--2---:R-:W-:Y:S05]  /*a020*/  @!P1 BRA `(.L_x_171) ;  /* 0xfffffffc00f09947 */ /* 0x004fea000383ffff */
[----:B------:R-:W-:Y:S05]  /*a030*/  BRA `(.L_x_172) ;  /* 0xffffff9c00487947 */ /* 0x000fea000383ffff */
.L_x_86:
[----:B--2---:R2:W4:Y:S02]  /*a040*/  SYNCS.PHASECHK.TRANS64.TRYWAIT P0, [R0+URZ+0x90], R2 ;  /* 0x00009002000075a7 */ /* 0x00452400080011ff */
[----:B----4-:R-:W-:Y:S05]  /*a050*/  @!P0 NANOSLEEP.SYNCS 0x989680 ;  /* 0x009896800000895d */ /* 0x010fea0003900000 */
[----:B------:R-:W4:Y:S02]  /*a060*/  @!P0 SYNCS.PHASECHK.TRANS64 P0, [R0+URZ+0x90], R2 ;  /* 0x00009002000085a7 */ /* 0x000f2400080010ff */
[----:B----4-:R-:W-:Y:S05]  /*a070*/  @!P0 BRA `(.L_x_86) ;  /* 0xfffffffc00f08947 */ /* 0x010fea000383ffff */
[----:B------:R-:W-:Y:S05]  /*a080*/  BRA `(.L_x_173) ;  /* 0xffffffa0005c7947 */ /* 0x000fea000383ffff */
.L_x_89:
[----:B------:R-:W-:Y:S07]  /*a090*/  MOV R0, UR7 ;  /* 0x0000000700007c02 */ /* 0x000fee0008000f00 */
.L_x_174:
[----:B--2---:R2:W4:Y:S02]  /*a0a0*/  SYNCS.PHASECHK.TRANS64.TRYWAIT P0, [R0+URZ+0x88], R2 ;  /* 0x00008802000075a7 */ /* 0x00452400080011ff */
[----:B----4-:R-:W-:Y:S05]  /*a0b0*/  @!P0 NANOSLEEP.SYNCS 0x989680 ;  /* 0x009896800000895d */ /* 0x010fea0003900000 */
[----:B------:R-:W4:Y:S02]  /*a0c0*/  @!P0 SYNCS.PHASECHK.TRANS64 P0, [R0+URZ+0x88], R2 ;  /* 0x00008802000085a7 */ /* 0x000f2400080010ff */
[----:B----4-:R-:W-:Y:S05]  /*a0d0*/  @!P0 BRA `(.L_x_174) ;  /* 0xfffffffc00f08947 */ /* 0x010fea000383ffff */
[----:B------:R-:W-:Y:S05]  /*a0e0*/  BRA `(.L_x_88) ;  /* 0xffffffa4003c7947 */ /* 0x000fea000383ffff */
.L_x_92:
[----:B------:R-:W-:Y:S07]  /*a0f0*/  MOV R0, UR7 ;  /* 0x0000000700007c02 */ /* 0x000fee0008000f00 */
.L_x_175:
[----:B-1----:R1:W2:Y:S02]  /*a100*/  SYNCS.PHASECHK.TRANS64.TRYWAIT P0, [R0+URZ+0x60], R14 ;  /* 0x0000600e000075a7 */ /* 0x0022a400080011ff */
[----:B--2---:R-:W-:Y:S05]  /*a110*/  @!P0 NANOSLEEP.SYNCS 0x989680 ;  /* 0x009896800000895d */ /* 0x004fea0003900000 */
[----:B------:R-:W2:Y:S02]  /*a120*/  @!P0 SYNCS.PHASECHK.TRANS64 P0, [R0+URZ+0x60], R14 ;  /* 0x0000600e000085a7 */ /* 0x000ea400080010ff */
[----:B--2---:R-:W-:Y:S05]  /*a130*/  @!P0 BRA `(.L_x_175) ;  /* 0xfffffffc00f08947 */ /* 0x004fea000383ffff */
[----:B------:R-:W-:Y:S05]  /*a140*/  BRA `(.L_x_176) ;  /* 0xffffffa400b47947 */ /* 0x000fea000383ffff */
.L_x_93:
[----:B------:R-:W-:Y:S07]  /*a150*/  MOV R0, UR7 ;  /* 0x0000000700007c02 */ /* 0x000fee0008000f00 */
.L_x_177:
[----:B-1----:R1:W2:Y:S02]  /*a160*/  SYNCS.PHASECHK.TRANS64.TRYWAIT P0, [R0+URZ+0x68], R14 ;  /* 0x0000680e000075a7 */ /* 0x0022a400080011ff */
[----:B--2---:R-:W-:Y:S05]  /*a170*/  @!P0 NANOSLEEP.SYNCS 0x989680 ;  /* 0x009896800000895d */ /* 0x004fea0003900000 */
[----:B------:R-:W2:Y:S02]  /*a180*/  @!P0 SYNCS.PHASECHK.TRANS64 P0, [R0+URZ+0x68], R14 ;  /* 0x0000680e000085a7 */ /* 0x000ea400080010ff */
[----:B--2---:R-:W-:Y:S05]  /*a190*/  @!P0 BRA `(.L_x_177) ;  /* 0xfffffffc00f08947 */ /* 0x004fea000383ffff */
[----:B------:R-:W-:Y:S05]  /*a1a0*/  BRA `(.L_x_178) ;  /* 0xffffffa8000c7947 */ /* 0x000fea000383ffff */
.L_x_94:
[----:B------:R-:W-:Y:S07]  /*a1b0*/  MOV R0, UR7 ;  /* 0x0000000700007c02 */ /* 0x000fee0008000f00 */
.L_x_179:
[----:B-1----:R1:W2:Y:S02]  /*a1c0*/  SYNCS.PHASECHK.TRANS64.TRYWAIT P0, [R0+URZ+0x70], R14 ;  /* 0x0000700e000075a7 */ /* 0x0022a400080011ff */
[----:B--2---:R-:W-:Y:S05]  /*a1d0*/  @!P0 NANOSLEEP.SYNCS 0x989680 ;  /* 0x009896800000895d */ /* 0x004fea0003900000 */
[----:B------:R-:W2:Y:S02]  /*a1e0*/  @!P0 SYNCS.PHASECHK.TRANS64 P0, [R0+URZ+0x70], R14 ;  /* 0x0000700e000085a7 */ /* 0x000ea400080010ff */
[----:B--2---:R-:W-:Y:S05]  /*a1f0*/  @!P0 BRA `(.L_x_179) ;  /* 0xfffffffc00f08947 */ /* 0x004fea000383ffff */
[----:B------:R-:W-:Y:S05]  /*a200*/  BRA `(.L_x_180) ;  /* 0xffffffa800687947 */ /* 0x000fea000383ffff */
.L_x_95:
[----:B------:R-:W-:Y:S07]  /*a210*/  MOV R0, UR7 ;  /* 0x0000000700007c02 */ /* 0x000fee0008000f00 */
.L_x_181:
[----:B-1----:R1:W2:Y:S02]  /*a220*/  SYNCS.PHASECHK.TRANS64.TRYWAIT P0, [R0+URZ+0x78], R14 ;  /* 0x0000780e000075a7 */ /* 0x0022a400080011ff */
[----:B--2---:R-:W-:Y:S05]  /*a230*/  @!P0 NANOSLEEP.SYNCS 0x989680 ;  /* 0x009896800000895d */ /* 0x004fea0003900000 */
[----:B------:R-:W2:Y:S02]  /*a240*/  @!P0 SYNCS.PHASECHK.TRANS64 P0, [R0+URZ+0x78], R14 ;  /* 0x0000780e000085a7 */ /* 0x000ea400080010ff */
[----:B--2---:R-:W-:Y:S05]  /*a250*/  @!P0 BRA `(.L_x_181) ;  /* 0xfffffffc00f08947 */ /* 0x004fea000383ffff */
[----:B------:R-:W-:Y:S05]  /*a260*/  BRA `(.L_x_182) ;  /* 0xffffffac00087947 */ /* 0x000fea000383ffff */
.L_x_97:
[----:B------:R-:W-:-:S07]  /*a270*/  MOV R0, UR7 ;  /* 0x0000000700007c02 */ /* 0x000fce0008000f00 */
.L_x_183:
[----:B-1----:R1:W4:Y:S02]  /*a280*/  SYNCS.PHASECHK.TRANS64.TRYWAIT P0, [R0+URZ+0x60], R2 ;  /* 0x00006002000075a7 */ /* 0x00232400080011ff */
[----:B----4-:R-:W-:Y:S05]  /*a290*/  @!P0 NANOSLEEP.SYNCS 0x989680 ;  /* 0x009896800000895d */ /* 0x010fea0003900000 */
[----:B------:R-:W4:Y:S02]  /*a2a0*/  @!P0 SYNCS.PHASECHK.TRANS64 P0, [R0+URZ+0x60], R2 ;  /* 0x00006002000085a7 */ /* 0x000f2400080010ff */
[----:B----4-:R-:W-:Y:S05]  /*a2b0*/  @!P0 BRA `(.L_x_183) ;  /* 0xfffffffc00f08947 */ /* 0x010fea000383ffff */
[----:B------:R-:W-:Y:S05]  /*a2c0*/  BRA `(.L_x_184) ;  /* 0xffffffac00907947 */ /* 0x000fea000383ffff */
.L_x_98:
[----:B-1----:R-:W-:-:S07]  /*a2d0*/  MOV R0, UR7 ;  /* 0x0000000700007c02 */ /* 0x002fce0008000f00 */
.L_x_185:
[----:B-1----:R1:W4:Y:S02]  /*a2e0*/  SYNCS.PHASECHK.TRANS64.TRYWAIT P0, [R0+URZ+0x68], R2 ;  /* 0x00006802000075a7 */ /* 0x00232400080011ff */
[----:B----4-:R-:W-:Y:S05]  /*a2f0*/  @!P0 NANOSLEEP.SYNCS 0x989680 ;  /* 0x009896800000895d */ /* 0x010fea0003900000 */
[----:B------:R-:W4:Y:S02]  /*a300*/  @!P0 SYNCS.PHASECHK.TRANS64 P0, [R0+URZ+0x68], R2 ;  /* 0x00006802000085a7 */ /* 0x000f2400080010ff */
[----:B----4-:R-:W-:Y:S05]  /*a310*/  @!P0 BRA `(.L_x_185) ;  /* 0xfffffffc00f08947 */ /* 0x010fea000383ffff */
[----:B------:R-:W-:Y:S05]  /*a320*/  BRA `(.L_x_186) ;  /* 0xffffffac00807947 */ /* 0x000fea000383ffff */
.L_x_99:
[----:B-1----:R-:W-:-:S07]  /*a330*/  MOV R0, UR7 ;  /* 0x0000000700007c02 */ /* 0x002fce0008000f00 */
.L_x_187:
[----:B-1----:R1:W4:Y:S02]  /*a340*/  SYNCS.PHASECHK.TRANS64.TRYWAIT P0, [R0+URZ+0x70], R2 ;  /* 0x00007002000075a7 */ /* 0x00232400080011ff */
[----:B----4-:R-:W-:Y:S05]  /*a350*/  @!P0 NANOSLEEP.SYNCS 0x989680 ;  /* 0x009896800000895d */ /* 0x010fea0003900000 */
[----:B------:R-:W4:Y:S02]  /*a360*/  @!P0 SYNCS.PHASECHK.TRANS64 P0, [R0+URZ+0x70], R2 ;  /* 0x00007002000085a7 */ /* 0x000f2400080010ff */
[----:B----4-:R-:W-:Y:S05]  /*a370*/  @!P0 BRA `(.L_x_187) ;  /* 0xfffffffc00f08947 */ /* 0x010fea000383ffff */
[----:B------:R-:W-:Y:S05]  /*a380*/  BRA `(.L_x_188) ;  /* 0xffffffac00707947 */ /* 0x000fea000383ffff */
.L_x_101:
[----:B--2---:R2:W3:Y:S02]  /*a390*/  SYNCS.PHASECHK.TRANS64.TRYWAIT P0, [R0+URZ+0x90], R2 ;  /* 0x00009002000075a7 */ /* 0x0044e400080011ff */
[----:B---3--:R-:W-:Y:S05]  /*a3a0*/  @!P0 NANOSLEEP.SYNCS 0x989680 ;  /* 0x009896800000895d */ /* 0x008fea0003900000 */
[----:B------:R-:W3:Y:S02]  /*a3b0*/  @!P0 SYNCS.PHASECHK.TRANS64 P0, [R0+URZ+0x90], R2 ;  /* 0x00009002000085a7 */ /* 0x000ee400080010ff */
[----:B---3--:R-:W-:Y:S05]  /*a3c0*/  @!P0 BRA `(.L_x_101) ;  /* 0xfffffffc00f08947 */ /* 0x008fea000383ffff */
[----:B------:R-:W-:Y:S05]  /*a3d0*/  BRA `(.L_x_189) ;  /* 0xffffffb000387947 */ /* 0x000fea000383ffff */
.L_x_112:
[----:B-1----:R1:W2:Y:S02]  /*a3e0*/  SYNCS.PHASECHK.TRANS64.TRYWAIT P1, [R3+URZ+0x40], R0 ;  /* 0x00004000030075a7 */ /* 0x0022a400080211ff */
[----:B--2---:R-:W-:Y:S05]  /*a3f0*/  @!P1 NANOSLEEP.SYNCS 0x989680 ;  /* 0x009896800000995d */ /* 0x004fea0003900000 */
[----:B------:R-:W2:Y:S02]  /*a400*/  @!P1 SYNCS.PHASECHK.TRANS64 P1, [R3+URZ+0x40], R0 ;  /* 0x00004000030095a7 */ /* 0x000ea400080210ff */
[----:B--2---:R-:W-:Y:S05]  /*a410*/  @!P1 BRA `(.L_x_112) ;  /* 0xfffffffc00f09947 */ /* 0x004fea000383ffff */
[----:B------:R-:W-:Y:S05]  /*a420*/  BRA `(.L_x_111) ;  /* 0xffffffbc00507947 */ /* 0x000fea000383ffff */
.L_x_114:
[----:B-1----:R1:W2:Y:S02]  /*a430*/  SYNCS.PHASECHK.TRANS64.TRYWAIT P0, [R111+URZ+0xb0], R4 ;  /* 0x0000b0046f0075a7 */ /* 0x0022a400080011ff */
[----:B--2---:R-:W-:Y:S05]  /*a440*/  @!P0 NANOSLEEP.SYNCS 0x989680 ;  /* 0x009896800000895d */ /* 0x004fea0003900000 */
[----:B------:R-:W2:Y:S02]  /*a450*/  @!P0 SYNCS.PHASECHK.TRANS64 P0, [R111+URZ+0xb0], R4 ;  /* 0x0000b0046f0085a7 */ /* 0x000ea400080010ff */
[----:B--2---:R-:W-:Y:S05]  /*a460*/  @!P0 BRA `(.L_x_114) ;  /* 0xfffffffc00f08947 */ /* 0x004fea000383ffff */
[----:B------:R-:W-:Y:S05]  /*a470*/  BRA `(.L_x_113) ;  /* 0xffffffbc00a47947 */ /* 0x000fea000383ffff */
.L_x_122:
[----:B--2---:R2:W3:Y:S02]  /*a480*/  SYNCS.PHASECHK.TRANS64.TRYWAIT P0, [R0+URZ+0x40], R3 ;  /* 0x00004003000075a7 */ /* 0x0044e400080011ff */
[----:B---3--:R-:W-:Y:S05]  /*a490*/  @!P0 NANOSLEEP.SYNCS 0x989680 ;  /* 0x009896800000895d */ /* 0x008fea0003900000 */
[----:B------:R-:W3:Y:S02]  /*a4a0*/  @!P0 SYNCS.PHASECHK.TRANS64 P0, [R0+URZ+0x40], R3 ;  /* 0x00004003000085a7 */ /* 0x000ee400080010ff */
[----:B---3--:R-:W-:Y:S05]  /*a4b0*/  @!P0 BRA `(.L_x_122) ;  /* 0xfffffffc00f08947 */ /* 0x008fea000383ffff */
[----:B------:R-:W-:Y:S05]  /*a4c0*/  BRA `(.L_x_121) ;  /* 0xffffffc800a87947 */ /* 0x000fea000383ffff */
.L_x_130:
[----:B--2---:R2:W3:Y:S02]  /*a4d0*/  SYNCS.PHASECHK.TRANS64.TRYWAIT P0, [R0+URZ+0x40], R4 ;  /* 0x00004004000075a7 */ /* 0x0044e400080011ff */
[----:B---3--:R-:W-:Y:S05]  /*a4e0*/  @!P0 NANOSLEEP.SYNCS 0x989680 ;  /* 0x009896800000895d */ /* 0x008fea0003900000 */
[----:B------:R-:W3:Y:S02]  /*a4f0*/  @!P0 SYNCS.PHASECHK.TRANS64 P0, [R0+URZ+0x40], R4 ;  /* 0x00004004000085a7 */ /* 0x000ee400080010ff */
[----:B---3--:R-:W-:Y:S05]  /*a500*/  @!P0 BRA `(.L_x_130) ;  /* 0xfffffffc00f08947 */ /* 0x008fea000383ffff */
[----:B------:R-:W-:Y:S05]  /*a510*/  BRA `(.L_x_129) ;  /* 0xffffffd400fc7947 */ /* 0x000fea000383ffff */
.L_x_138:
[----:B--2---:R2:W3:Y:S02]  /*a520*/  SYNCS.PHASECHK.TRANS64.TRYWAIT P0, [R0+URZ+0x40], R4 ;  /* 0x00004004000075a7 */ /* 0x0044e400080011ff */
[----:B---3--:R-:W-:Y:S05]  /*a530*/  @!P0 NANOSLEEP.SYNCS 0x989680 ;  /* 0x009896800000895d */ /* 0x008fea0003900000 */
[----:B------:R-:W3:Y:S02]  /*a540*/  @!P0 SYNCS.PHASECHK.TRANS64 P0, [R0+URZ+0x40], R4 ;  /* 0x00004004000085a7 */ /* 0x000ee400080010ff */
[----:B---3--:R-:W-:Y:S05]  /*a550*/  @!P0 BRA `(.L_x_138) ;  /* 0xfffffffc00f08947 */ /* 0x008fea000383ffff */
[----:B------:R-:W-:Y:S05]  /*a560*/  BRA `(.L_x_137) ;  /* 0xffffffe400587947 */ /* 0x000fea000383ffff */
        .weak           $__internal_0_$__cuda_sm10x_tcgen05_guardrail_trap_col_being_dealloced_not_returned_by_alloc
        .type           $__internal_0_$__cuda_sm10x_tcgen05_guardrail_trap_col_being_dealloced_not_returned_by_alloc,@function
        .size           $__internal_0_$__cuda_sm10x_tcgen05_guardrail_trap_col_being_dealloced_not_returned_by_alloc,($__internal_1_$__cuda_sm10x_tcgen05_guardrail_trap_phase_invalid_during_alloc - $__internal_0_$__cuda_sm10x_tcgen05_guardrail_trap_col_being_dealloced_not_returned_by_alloc)
$__internal_0_$__cuda_sm10x_tcgen05_guardrail_trap_col_being_dealloced_not_returned_by_alloc:
[----:B------:R-:W-:Y:S05]  /*a570*/  BPT.TRAP 0x1 ;  /* 0x000000040000795c */ /* 0x000fea0000300000 */
[----:B------:R-:W-:-:S04]  /*a580*/  HFMA2 R3, -RZ, RZ, 0, 0 ;  /* 0x00000000ff037431 */ /* 0x000fc800000001ff */
[----:B------:R-:W-:Y:S05]  /*a590*/  RET.REL.NODEC R2 `(_ZN7cutlass13device_kernelINS_4gemm6kernel13GemmUniversalIN4cute5tupleIJiiiiEEENS1_10collective13CollectiveMmaINS1_35MainloopSm100TmaUmmaWarpSpecializedILi4ELi2ELi4ENS5_IJNS4_1CILi2EEENSA_ILi1EEESC_EEEEENS5_IJNSA_ILi128EEENSA_ILi256EEENSA_ILi32EEEEEENS_12float_e5m2_tENS5_IJlSC_lEEESJ_SK_NS4_8TiledMMAINS4_8MMA_AtomIJNS4_10MMA_TraitsINS4_25SM100_MMA_F8F6F4_2x1SM_SSEJSJ_SJ_fSF_SG_NS4_17integral_constantINS4_4UMMA5MajorELSR_0EEESS_NSP_INSQ_7ScaleInELST_0EEESU_EEEEEENS4_6LayoutINS5_IJSC_SC_SC_EEENS5_IJNSA_ILi0EEESZ_SZ_EEEEENS5_IJNS4_10UnderscoreES12_S12_EEEEENS4_18SM100_TMA_2SM_LOADENS4_14ComposedLayoutINS4_7SwizzleILi1ELi4ELi3EEENS4_18smem_ptr_flag_bitsILi8EEENSX_INS5_IJNSA_ILi8EEESH_EEENS5_IJSH_SC_EEEEEEEvNS4_8identityES15_S1F_vS1G_EENS_8epilogue10collective18CollectiveEpilogueINS1I_23Sm100TmaWarpSpecializedILi4ELi2ELi32ELb0ELb0EEEJNS5_IJNSA_ILi64EEESG_SH_EEENS5_IJNSX_IS1N_SC_EENSX_INS5_IJSH_SB_EEENS5_IJSC_SF_EEEEEEEESJ_SK_SJ_SK_NS1I_6fusion15FusionCallbacksIS1M_NS1U_17LinearCombinationISJ_fSJ_fLNS_15FloatRoundStyleE2EEES1O_S1T_JEEENS4_5SM1004TMEM4LOAD26SM100_TMEM_LOAD_32dp32b32xENS4_13SM90_TMA_LOADES1F_NS4_39AutoVectorizingCopyWithAssumedAlignmentILi128EEENS4_14SM90_TMA_STOREES1F_S26_S26_EEEvvEEEEvNT_6ParamsE) ;  /* 0xffffff5802987950 */ /* 0x000fea0003c3ffff */
        .weak           $__internal_1_$__cuda_sm10x_tcgen05_guardrail_trap_phase_invalid_during_alloc
        .type           $__internal_1_$__cuda_sm10x_tcgen05_guardrail_trap_phase_invalid_during_alloc,@function
        .size           $__internal_1_$__cuda_sm10x_tcgen05_guardrail_trap_phase_invalid_during_alloc,($__internal_2_$__cuda_sm10x_tcgen05_guardrail_trap_unallocated_columns_being_dealloced - $__internal_1_$__cuda_sm10x_tcgen05_guardrail_trap_phase_invalid_during_alloc)
$__internal_1_$__cuda_sm10x_tcgen05_guardrail_trap_phase_invalid_during_alloc:
[----:B------:R-:W-:Y:S05]  /*a5a0*/  BPT.TRAP 0x1 ;  /* 0x000000040000795c */ /* 0x000fea0000300000 */
[----:B------:R-:W-:-:S04]  /*a5b0*/  MOV R3, 0x0 ;  /* 0x0000000000037802 */ /* 0x000fc80000000f00 */
[----:B------:R-:W-:Y:S05]  /*a5c0*/  RET.REL.NODEC R2 `(_ZN7cutlass13device_kernelINS_4gemm6kernel13GemmUniversalIN4cute5tupleIJiiiiEEENS1_10collective13CollectiveMmaINS1_35MainloopSm100TmaUmmaWarpSpecializedILi4ELi2ELi4ENS5_IJNS4_1CILi2EEENSA_ILi1EEESC_EEEEENS5_IJNSA_ILi128EEENSA_ILi256EEENSA_ILi32EEEEEENS_12float_e5m2_tENS5_IJlSC_lEEESJ_SK_NS4_8TiledMMAINS4_8MMA_AtomIJNS4_10MMA_TraitsINS4_25SM100_MMA_F8F6F4_2x1SM_SSEJSJ_SJ_fSF_SG_NS4_17integral_constantINS4_4UMMA5MajorELSR_0EEESS_NSP_INSQ_7ScaleInELST_0EEESU_EEEEEENS4_6LayoutINS5_IJSC_SC_SC_EEENS5_IJNSA_ILi0EEESZ_SZ_EEEEENS5_IJNS4_10UnderscoreES12_S12_EEEEENS4_18SM100_TMA_2SM_LOADENS4_14ComposedLayoutINS4_7SwizzleILi1ELi4ELi3EEENS4_18smem_ptr_flag_bitsILi8EEENSX_INS5_IJNSA_ILi8EEESH_EEENS5_IJSH_SC_EEEEEEEvNS4_8identityES15_S1F_vS1G_EENS_8epilogue10collective18CollectiveEpilogueINS1I_23Sm100TmaWarpSpecializedILi4ELi2ELi32ELb0ELb0EEEJNS5_IJNSA_ILi64EEESG_SH_EEENS5_IJNSX_IS1N_SC_EENSX_INS5_IJSH_SB_EEENS5_IJSC_SF_EEEEEEEESJ_SK_SJ_SK_NS1I_6fusion15FusionCallbacksIS1M_NS1U_17LinearCombinationISJ_fSJ_fLNS_15FloatRoundStyleE2EEES1O_S1T_JEEENS4_5SM1004TMEM4LOAD26SM100_TMEM_LOAD_32dp32b32xENS4_13SM90_TMA_LOADES1F_NS4_39AutoVectorizingCopyWithAssumedAlignmentILi128EEENS4_14SM90_TMA_STOREES1F_S26_S26_EEEvvEEEEvNT_6ParamsE) ;  /* 0xffffff58028c7950 */ /* 0x000fea0003c3ffff */
        .weak           $__internal_2_$__cuda_sm10x_tcgen05_guardrail_trap_unallocated_columns_being_dealloced
        .type           $__internal_2_$__cuda_sm10x_tcgen05_guardrail_trap_unallocated_columns_being_dealloced,@function
        .size           $__internal_2_$__cuda_sm10x_tcgen05_guardrail_trap_unallocated_columns_being_dealloced,(.L_x_191 - $__internal_2_$__cuda_sm10x_tcgen05_guardrail_trap_unallocated_columns_being_dealloced)
$__internal_2_$__cuda_sm10x_tcgen05_guardrail_trap_unallocated_columns_being_dealloced:
[----:B------:R-:W-:Y:S05]  /*a5d0*/  BPT.TRAP 0x1 ;  /* 0x000000040000795c */ /* 0x000fea0000300000 */
[----:B------:R-:W-:-:S04]  /*a5e0*/  HFMA2 R3, -RZ, RZ, 0, 0 ;  /* 0x00000000ff037431 */ /* 0x000fc800000001ff */
[----:B------:R-:W-:Y:S05]  /*a5f0*/  RET.REL.NODEC R2 `(_ZN7cutlass13device_kernelINS_4gemm6kernel13GemmUniversalIN4cute5tupleIJiiiiEEENS1_10collective13CollectiveMmaINS1_35MainloopSm100TmaUmmaWarpSpecializedILi4ELi2ELi4ENS5_IJNS4_1CILi2EEENSA_ILi1EEESC_EEEEENS5_IJNSA_ILi128EEENSA_ILi256EEENSA_ILi32EEEEEENS_12float_e5m2_tENS5_IJlSC_lEEESJ_SK_NS4_8TiledMMAINS4_8MMA_AtomIJNS4_10MMA_TraitsINS4_25SM100_MMA_F8F6F4_2x1SM_SSEJSJ_SJ_fSF_SG_NS4_17integral_constantINS4_4UMMA5MajorELSR_0EEESS_NSP_INSQ_7ScaleInELST_0EEESU_EEEEEENS4_6LayoutINS5_IJSC_SC_SC_EEENS5_IJNSA_ILi0EEESZ_SZ_EEEEENS5_IJNS4_10UnderscoreES12_S12_EEEEENS4_18SM100_TMA_2SM_LOADENS4_14ComposedLayoutINS4_7SwizzleILi1ELi4ELi3EEENS4_18smem_ptr_flag_bitsILi8EEENSX_INS5_IJNSA_ILi8EEESH_EEENS5_IJSH_SC_EEEEEEEvNS4_8identityES15_S1F_vS1G_EENS_8epilogue10collective18CollectiveEpilogueINS1I_23Sm100TmaWarpSpecializedILi4ELi2ELi32ELb0ELb0EEEJNS5_IJNSA_ILi64EEESG_SH_EEENS5_IJNSX_IS1N_SC_EENSX_INS5_IJSH_SB_EEENS5_IJSC_SF_EEEEEEEESJ_SK_SJ_SK_NS1I_6fusion15FusionCallbacksIS1M_NS1U_17LinearCombinationISJ_fSJ_fLNS_15FloatRoundStyleE2EEES1O_S1T_JEEENS4_5SM1004TMEM4LOAD26SM100_TMEM_LOAD_32dp32b32xENS4_13SM90_TMA_LOADES1F_NS4_39AutoVectorizingCopyWithAssumedAlignmentILi128EEENS4_14SM90_TMA_STOREES1F_S26_S26_EEEvvEEEEvNT_6ParamsE) ;  /* 0xffffff5802807950 */ /* 0x000fea0003c3ffff */
.L_x_190:
[----:B------:R-:W-:-:S00]  /*a600*/  BRA `(.L_x_190) ;  /* 0xfffffffc00fc7947 */ /* 0x000fc0000383ffff */
[----:B------:R-:W-:-:S00]  /*a610*/  NOP ;  /* 0x0000000000007918 */ /* 0x000fc00000000000 */
        /* <DEDUP_REMOVED lines=14> */
.L_x_191:


//--------------------- .nv.global.init           --------------------------
	.section	.nv.global.init,"aw",@progbits
.nv.global.init:
	.type		$str$27,@object
	.size		$str$27,($str$28 - $str$27)
$str$27:
        /*0000*/ 	.byte	0x28, 0x61, 0x64, 0x64, 0x72, 0x65, 0x73, 0x73, 0x20, 0x26, 0x20, 0x6d, 0x61, 0x73, 0x6b, 0x29
        /*0010*/ 	.byte	0x20, 0x3d, 0x3d, 0x20, 0x30, 0x00
	.type		$str$28,@object
	.size		$str$28,($str$26 - $str$28)
$str$28:
        /*0016*/ 	.byte	0x2f, 0x74, 0x6d, 0x70, 0x2f, 0x63, 0x75, 0x74, 0x6c, 0x61, 0x73, 0x73, 0x5f, 0x73, 0x77, 0x65
        /*0026*/ 	.byte	0x65, 0x70, 0x5f, 0x73, 0x72, 0x63, 0x2f, 0x69, 0x6e, 0x63, 0x6c, 0x75, 0x64, 0x65, 0x2f, 0x63
        /*0036*/ 	.byte	0x75, 0x74, 0x65, 0x2f, 0x70, 0x6f, 0x69, 0x6e, 0x74, 0x65, 0x72, 0x5f, 0x66, 0x6c, 0x61, 0x67
        /*0046*/ 	.byte	0x67, 0x65, 0x64, 0x2e, 0x68, 0x70, 0x70, 0x00
	.type		$str$26,@object
	.size		$str$26,($str$25 - $str$26)
$str$26:
        /*004e*/ 	.byte	0x2f, 0x74, 0x6d, 0x70, 0x2f, 0x63, 0x75, 0x74, 0x6c, 0x61, 0x73, 0x73, 0x5f, 0x73, 0x77, 0x65
        /*005e*/ 	.byte	0x65, 0x70, 0x5f, 0x73, 0x72, 0x63, 0x2f, 0x69, 0x6e, 0x63, 0x6c, 0x75, 0x64, 0x65, 0x2f, 0x63
        /*006e*/ 	.byte	0x75, 0x74, 0x65, 0x2f, 0x61, 0x74, 0x6f, 0x6d, 0x2f, 0x63, 0x6f, 0x70, 0x79, 0x5f, 0x74, 0x72
        /*007e*/ 	.byte	0x61, 0x69, 0x74, 0x73, 0x5f, 0x73, 0x6d, 0x31, 0x30, 0x30, 0x2e, 0x68, 0x70, 0x70, 0x00
	.type		$str$25,@object
	.size		$str$25,(__unnamed_1 - $str$25)
$str$25:
        /*008d*/ 	.byte	0x28, 0x28, 0x75, 0x69, 0x6e, 0x74, 0x33, 0x32, 0x5f, 0x74, 0x28, 0x74, 0x68, 0x72, 0x65, 0x61
        /*009d*/ 	.byte	0x64, 0x49, 0x64, 0x78, 0x2e, 0x78, 0x29, 0x20, 0x2f, 0x20, 0x33, 0x32, 0x29, 0x20, 0x25, 0x20
        /*00ad*/ 	.byte	0x34, 0x29, 0x20, 0x3d, 0x3d, 0x20, 0x28, 0x28, 0x28, 0x74, 0x6d, 0x65, 0x6d, 0x5f, 0x61, 0x64
        /*00bd*/ 	.byte	0x64, 0x72, 0x20, 0x3e, 0x3e, 0x20, 0x31, 0x36, 0x29, 0x20, 0x2f, 0x20, 0x33, 0x32, 0x29, 0x20
        /*00cd*/ 	.byte	0x25, 0x20, 0x34, 0x29, 0x00
	.type		__unnamed_1,@object
	.size		__unnamed_1,(__unnamed_2 - __unnamed_1)
__unnamed_1:
        /*00d2*/ 	.byte	0x61, 0x75, 0x74, 0x6f, 0x20, 0x63, 0x75, 0x74, 0x65, 0x3a, 0x3a, 0x61, 0x73, 0x5f, 0x70, 0x6f
        /* <DEDUP_REMOVED lines=24> */
        /*0262*/ 	.byte	0x3a, 0x3a, 0x43, 0x3c, 0x34, 0x30, 0x39, 0x36, 0x3e, 0x3e, 0x3e, 0x3e, 0x5d, 0x00
	.type		__unnamed_2,@object
	.size		__unnamed_2,(__unnamed_3 - __unnamed_2)
__unnamed_2:
        /* <DEDUP_REMOVED lines=26> */
	.type		__unnamed_3,@object
	.size		__unnamed_3,(.L_3 - __unnamed_3)
__unnamed_3:
        /* <DEDUP_REMOVED lines=40> */
        /*068e*/ 	.byte	0x74, 0x65, 0x3a, 0x3a, 0x43, 0x3c, 0x30, 0x3e, 0x3e, 0x3e, 0x3e, 0x5d, 0x00
.L_3:


//--------------------- .nv.shared._ZN7cutlass13device_kernelINS_4gemm6kernel13GemmUniversalIN4cute5tupleIJiiiiEEENS1_10collective13CollectiveMmaINS1_35MainloopSm100TmaUmmaWarpSpecializedILi4ELi2ELi4ENS5_IJNS4_1CILi2EEENSA_ILi1EEESC_EEEEENS5_IJNSA_ILi128EEENSA_ILi256EEENSA_ILi32EEEEEENS_12float_e5m2_tENS5_IJlSC_lEEESJ_SK_NS4_8TiledMMAINS4_8MMA_AtomIJNS4_10MMA_TraitsINS4_25SM100_MMA_F8F6F4_2x1SM_SSEJSJ_SJ_fSF_SG_NS4_17integral_constantINS4_4UMMA5MajorELSR_0EEESS_NSP_INSQ_7ScaleInELST_0EEESU_EEEEEENS4_6LayoutINS5_IJSC_SC_SC_EEENS5_IJNSA_ILi0EEESZ_SZ_EEEEENS5_IJNS4_10UnderscoreES12_S12_EEEEENS4_18SM100_TMA_2SM_LOADENS4_14ComposedLayoutINS4_7SwizzleILi1ELi4ELi3EEENS4_18smem_ptr_flag_bitsILi8EEENSX_INS5_IJNSA_ILi8EEESH_EEENS5_IJSH_SC_EEEEEEEvNS4_8identityES15_S1F_vS1G_EENS_8epilogue10collective18CollectiveEpilogueINS1I_23Sm100TmaWarpSpecializedILi4ELi2ELi32ELb0ELb0EEEJNS5_IJNSA_ILi64EEESG_SH_EEENS5_IJNSX_IS1N_SC_EENSX_INS5_IJSH_SB_EEENS5_IJSC_SF_EEEEEEEESJ_SK_SJ_SK_NS1I_6fusion15FusionCallbacksIS1M_NS1U_17LinearCombinationISJ_fSJ_fLNS_15FloatRoundStyleE2EEES1O_S1T_JEEENS4_5SM1004TMEM4LOAD26SM100_TMEM_LOAD_32dp32b32xENS4_13SM90_TMA_LOADES1F_NS4_39AutoVectorizingCopyWithAssumedAlignmentILi128EEENS4_14SM90_TMA_STOREES1F_S26_S26_EEEvvEEEEvNT_6ParamsE --------------------------
	.section	.nv.shared._ZN7cutlass13device_kernelINS_4gemm6kernel13GemmUniversalIN4cute5tupleIJiiiiEEENS1_10collective13CollectiveMmaINS1_35MainloopSm100TmaUmmaWarpSpecializedILi4ELi2ELi4ENS5_IJNS4_1CILi2EEENSA_ILi1EEESC_EEEEENS5_IJNSA_ILi128EEENSA_ILi256EEENSA_ILi32EEEEEENS_12float_e5m2_tENS5_IJlSC_lEEESJ_SK_NS4_8TiledMMAINS4_8MMA_AtomIJNS4_10MMA_TraitsINS4_25SM100_MMA_F8F6F4_2x1SM_SSEJSJ_SJ_fSF_SG_NS4_17integral_constantINS4_4UMMA5MajorELSR_0EEESS_NSP_INSQ_7ScaleInELST_0EEESU_EEEEEENS4_6LayoutINS5_IJSC_SC_SC_EEENS5_IJNSA_ILi0EEESZ_SZ_EEEEENS5_IJNS4_10UnderscoreES12_S12_EEEEENS4_18SM100_TMA_2SM_LOADENS4_14ComposedLayoutINS4_7SwizzleILi1ELi4ELi3EEENS4_18smem_ptr_flag_bitsILi8EEENSX_INS5_IJNSA_ILi8EEESH_EEENS5_IJSH_SC_EEEEEEEvNS4_8identityES15_S1F_vS1G_EENS_8epilogue10collective18CollectiveEpilogueINS1I_23Sm100TmaWarpSpecializedILi4ELi2ELi32ELb0ELb0EEEJNS5_IJNSA_ILi64EEESG_SH_EEENS5_IJNSX_IS1N_SC_EENSX_INS5_IJSH_SB_EEENS5_IJSC_SF_EEEEEEEESJ_SK_SJ_SK_NS1I_6fusion15FusionCallbacksIS1M_NS1U_17LinearCombinationISJ_fSJ_fLNS_15FloatRoundStyleE2EEES1O_S1T_JEEENS4_5SM1004TMEM4LOAD26SM100_TMEM_LOAD_32dp32b32xENS4_13SM90_TMA_LOADES1F_NS4_39AutoVectorizingCopyWithAssumedAlignmentILi128EEENS4_14SM90_TMA_STOREES1F_S26_S26_EEEvvEEEEvNT_6ParamsE,"aw",@nobits
	.sectionflags	@""
	.align	16
	.zero		1024


//--------------------- .nv.shared.reserved.0     --------------------------
	.section	.nv.shared.reserved.0,"aw",@nobits
	.weak		__nv_reservedSMEM_offset_0_alias
	.size		__nv_reservedSMEM_offset_0_alias, 0, 64
	.other		__nv_reservedSMEM_offset_0_alias,@"STO_CUDA_RESERVED_SHARED STV_DEFAULT"
__nv_reservedSMEM_offset_0_alias:
	.zero		0
.nv.shared.reserved.0:
	.zero		64
	.weak		__nv_reservedSMEM_tcgen05_partition
	.type		__nv_reservedSMEM_tcgen05_partition,@object
	.size		__nv_reservedSMEM_tcgen05_partition,(.L_0 - __nv_reservedSMEM_tcgen05_partition)
__nv_reservedSMEM_tcgen05_partition:
	.zero		32
.L_0:


//--------------------- .nv.global                --------------------------
	.section	.nv.global,"aw",@nobits
.nv.global:
	.type		_ZN40_INTERNAL_d875b48a_4_k_cu_73c9ca9a_104424cute1_E,@object
	.size		_ZN40_INTERNAL_d875b48a_4_k_cu_73c9ca9a_104424cute1_E,(_ZN40_INTERNAL_d875b48a_4_k_cu_73c9ca9a_104424cuda3std3__45__cpo6cbeginE - _ZN40_INTERNAL_d875b48a_4_k_cu_73c9ca9a_104424cute1_E)
_ZN40_INTERNAL_d875b48a_4_k_cu_73c9ca9a_104424cute1_E:
	.zero		1
	.type		_ZN40_INTERNAL_d875b48a_4_k_cu_73c9ca9a_104424cuda3std3__45__cpo6cbeginE,@object
	.size		_ZN40_INTERNAL_d875b48a_4_k_cu_73c9ca9a_104424cuda3std3__45__cpo6cbeginE,(_ZN40_INTERNAL_d875b48a_4_k_cu_73c9ca9a_104424cuda3std3__48in_placeE - _ZN40_INTERNAL_d875b48a_4_k_cu_73c9ca9a_104424cuda3std3__45__cpo6cbeginE)
_ZN40_INTERNAL_d875b48a_4_k_cu_73c9ca9a_104424cuda3std3__45__cpo6cbeginE:
	.zero		1
	.type		_ZN40_INTERNAL_d875b48a_4_k_cu_73c9ca9a_104424cuda3std3__48in_placeE,@object
	.size		_ZN40_INTERNAL_d875b48a_4_k_cu_73c9ca9a_104424cuda3std3__48in_placeE,(_ZN40_INTERNAL_d875b48a_4_k_cu_73c9ca9a_104424cuda3std6ranges3__45__cpo9iter_moveE - _ZN40_INTERNAL_d875b48a_4_k_cu_73c9ca9a_104424cuda3std3__48in_placeE)
_ZN40_INTERNAL_d875b48a_4_k_cu_73c9ca9a_104424cuda3std3__48in_placeE:
	.zero		1
	.type		_ZN40_INTERNAL_d875b48a_4_k_cu_73c9ca9a_104424cuda3std6ranges3__45__cpo9iter_moveE,@object
	.size		_ZN40_INTERNAL_d875b48a_4_k_cu_73c9ca9a_104424cuda3std6ranges3__45__cpo9iter_moveE,(_ZN40_INTERNAL_d875b48a_4_k_cu_73c9ca9a_104424cuda3std3__45__cpo5beginE - _ZN40_INTERNAL_d875b48a_4_k_cu_73c9ca9a_104424cuda3std6ranges3__45__cpo9iter_moveE)
_ZN40_INTERNAL_d875b48a_4_k_cu_73c9ca9a_104424cuda3std6ranges3__45__cpo9iter_moveE:
	.zero		1
	.type		_ZN40_INTERNAL_d875b48a_4_k_cu_73c9ca9a_104424cuda3std3__45__cpo5beginE,@object
	.size		_ZN40_INTERNAL_d875b48a_4_k_cu_73c9ca9a_104424cuda3std3__45__cpo5beginE,(_ZN40_INTERNAL_d875b48a_4_k_cu_73c9ca9a_104424cuda3std3__442_GLOBAL__N__d875b48a_4_k_cu_73c9ca9a_104426ignoreE - _ZN40_INTERNAL_d875b48a_4_k_cu_73c9ca9a_104424cuda3std3__45__cpo5beginE)
_ZN40_INTERNAL_d875b48a_4_k_cu_73c9ca9a_104424cuda3std3__45__cpo5beginE:
	.zero		1
	.type		_ZN40_INTERNAL_d875b48a_4_k_cu_73c9ca9a_104424cuda3std3__442_GLOBAL__N__d875b48a_4_k_cu_73c9ca9a_104426ignoreE,@object
	.size		_ZN40_INTERNAL_d875b48a_4_k_cu_73c9ca9a_104424cuda3std3__442_GLOBAL__N__d875b48a_4_k_cu_73c9ca9a_104426ignoreE,(_ZN40_INTERNAL_d875b48a_4_k_cu_73c9ca9a_104424cute7productE - _ZN40_INTERNAL_d875b48a_4_k_cu_73c9ca9a_104424cuda3std3__442_GLOBAL__N__d875b48a_4_k_cu_73c9ca9a_104426ignoreE)
_ZN40_INTERNAL_d875b48a_4_k_cu_73c9ca9a_104424cuda3std3__442_GLOBAL__N__d875b48a_4_k_cu_73c9ca9a_104426ignoreE:
	.zero		1
	.type		_ZN40_INTERNAL_d875b48a_4_k_cu_73c9ca9a_104424cute7productE,@object
	.size		_ZN40_INTERNAL_d875b48a_4_k_cu_73c9ca9a_104424cute7productE,(_ZN40_INTERNAL_d875b48a_4_k_cu_73c9ca9a_104424cuda3std3__45__cpo3endE - _ZN40_INTERNAL_d875b48a_4_k_cu_73c9ca9a_104424cute7productE)
_ZN40_INTERNAL_d875b48a_4_k_cu_73c9ca9a_104424cute7productE:
	.zero		1
	.type		_ZN40_INTERNAL_d875b48a_4_k_cu_73c9ca9a_104424cuda3std3__45__cpo3endE,@object
	.size		_ZN40_INTERNAL_d875b48a_4_k_cu_73c9ca9a_104424cuda3std3__45__cpo3endE,(_ZN40_INTERNAL_d875b48a_4_k_cu_73c9ca9a_104424cuda3std3__419piecewise_constructE - _ZN40_INTERNAL_d875b48a_4_k_cu_73c9ca9a_104424cuda3std3__45__cpo3endE)
_ZN40_INTERNAL_d875b48a_4_k_cu_73c9ca9a_104424cuda3std3__45__cpo3endE:
	.zero		1
	.type		_ZN40_INTERNAL_d875b48a_4_k_cu_73c9ca9a_104424cuda3std3__419piecewise_constructE,@object
	.size		_ZN40_INTERNAL_d875b48a_4_k_cu_73c9ca9a_104424cuda3std3__419piecewise_constructE,(_ZN40_INTERNAL_d875b48a_4_k_cu_73c9ca9a_104424cuda3std3__45__cpo4cendE - _ZN40_INTERNAL_d875b48a_4_k_cu_73c9ca9a_104424cuda3std3__419piecewise_constructE)
_ZN40_INTERNAL_d875b48a_4_k_cu_73c9ca9a_104424cuda3std3__419piecewise_constructE:
	.zero		1
	.type		_ZN40_INTERNAL_d875b48a_4_k_cu_73c9ca9a_104424cuda3std3__45__cpo4cendE,@object
	.size		_ZN40_INTERNAL_d875b48a_4_k_cu_73c9ca9a_104424cuda3std3__45__cpo4cendE,(_ZN40_INTERNAL_d875b48a_4_k_cu_73c9ca9a_104424cuda3std6ranges3__45__cpo4swapE - _ZN40_INTERNAL_d875b48a_4_k_cu_73c9ca9a_104424cuda3std3__45__cpo4cendE)
_ZN40_INTERNAL_d875b48a_4_k_cu_73c9ca9a_104424cuda3std3__45__cpo4cendE:
	.zero		1
	.type		_ZN40_INTERNAL_d875b48a_4_k_cu_73c9ca9a_104424cuda3std6ranges3__45__cpo4swapE,@object
	.size		_ZN40_INTERNAL_d875b48a_4_k_cu_73c9ca9a_104424cuda3std6ranges3__45__cpo4swapE,(.L_11 - _ZN40_INTERNAL_d875b48a_4_k_cu_73c9ca9a_104424cuda3std6ranges3__45__cpo4swapE)
_ZN40_INTERNAL_d875b48a_4_k_cu_73c9ca9a_104424cuda3std6ranges3__45__cpo4swapE:
	.zero		1
.L_11:


//--------------------- .nv.constant0._ZN7cutlass13device_kernelINS_4gemm6kernel13GemmUniversalIN4cute5tupleIJiiiiEEENS1_10collective13CollectiveMmaINS1_35MainloopSm100TmaUmmaWarpSpecializedILi4ELi2ELi4ENS5_IJNS4_1CILi2EEENSA_ILi1EEESC_EEEEENS5_IJNSA_ILi128EEENSA_ILi256EEENSA_ILi32EEEEEENS_12float_e5m2_tENS5_IJlSC_lEEESJ_SK_NS4_8TiledMMAINS4_8MMA_AtomIJNS4_10MMA_TraitsINS4_25SM100_MMA_F8F6F4_2x1SM_SSEJSJ_SJ_fSF_SG_NS4_17integral_constantINS4_4UMMA5MajorELSR_0EEESS_NSP_INSQ_7ScaleInELST_0EEESU_EEEEEENS4_6LayoutINS5_IJSC_SC_SC_EEENS5_IJNSA_ILi0EEESZ_SZ_EEEEENS5_IJNS4_10UnderscoreES12_S12_EEEEENS4_18SM100_TMA_2SM_LOADENS4_14ComposedLayoutINS4_7SwizzleILi1ELi4ELi3EEENS4_18smem_ptr_flag_bitsILi8EEENSX_INS5_IJNSA_ILi8EEESH_EEENS5_IJSH_SC_EEEEEEEvNS4_8identityES15_S1F_vS1G_EENS_8epilogue10collective18CollectiveEpilogueINS1I_23Sm100TmaWarpSpecializedILi4ELi2ELi32ELb0ELb0EEEJNS5_IJNSA_ILi64EEESG_SH_EEENS5_IJNSX_IS1N_SC_EENSX_INS5_IJSH_SB_EEENS5_IJSC_SF_EEEEEEEESJ_SK_SJ_SK_NS1I_6fusion15FusionCallbacksIS1M_NS1U_17LinearCombinationISJ_fSJ_fLNS_15FloatRoundStyleE2EEES1O_S1T_JEEENS4_5SM1004TMEM4LOAD26SM100_TMEM_LOAD_32dp32b32xENS4_13SM90_TMA_LOADES1F_NS4_39AutoVectorizingCopyWithAssumedAlignmentILi128EEENS4_14SM90_TMA_STOREES1F_S26_S26_EEEvvEEEEvNT_6ParamsE --------------------------
	.section	.nv.constant0._ZN7cutlass13device_kernelINS_4gemm6kernel13GemmUniversalIN4cute5tupleIJiiiiEEENS1_10collective13CollectiveMmaINS1_35MainloopSm100TmaUmmaWarpSpecializedILi4ELi2ELi4ENS5_IJNS4_1CILi2EEENSA_ILi1EEESC_EEEEENS5_IJNSA_ILi128EEENSA_ILi256EEENSA_ILi32EEEEEENS_12float_e5m2_tENS5_IJlSC_lEEESJ_SK_NS4_8TiledMMAINS4_8MMA_AtomIJNS4_10MMA_TraitsINS4_25SM100_MMA_F8F6F4_2x1SM_SSEJSJ_SJ_fSF_SG_NS4_17integral_constantINS4_4UMMA5MajorELSR_0EEESS_NSP_INSQ_7ScaleInELST_0EEESU_EEEEEENS4_6LayoutINS5_IJSC_SC_SC_EEENS5_IJNSA_ILi0EEESZ_SZ_EEEEENS5_IJNS4_10UnderscoreES12_S12_EEEEENS4_18SM100_TMA_2SM_LOADENS4_14ComposedLayoutINS4_7SwizzleILi1ELi4ELi3EEENS4_18smem_ptr_flag_bitsILi8EEENSX_INS5_IJNSA_ILi8EEESH_EEENS5_IJSH_SC_EEEEEEEvNS4_8identityES15_S1F_vS1G_EENS_8epilogue10collective18CollectiveEpilogueINS1I_23Sm100TmaWarpSpecializedILi4ELi2ELi32ELb0ELb0EEEJNS5_IJNSA_ILi64EEESG_SH_EEENS5_IJNSX_IS1N_SC_EENSX_INS5_IJSH_SB_EEENS5_IJSC_SF_EEEEEEEESJ_SK_SJ_SK_NS1I_6fusion15FusionCallbacksIS1M_NS1U_17LinearCombinationISJ_fSJ_fLNS_15FloatRoundStyleE2EEES1O_S1T_JEEENS4_5SM1004TMEM4LOAD26SM100_TMEM_LOAD_32dp32b32xENS4_13SM90_TMA_LOADES1F_NS4_39AutoVectorizingCopyWithAssumedAlignmentILi128EEENS4_14SM90_TMA_STOREES1F_S26_S26_EEEvvEEEEvNT_6ParamsE,"a",@progbits
	.sectionflags	@""
	.align	4
.nv.constant0._ZN7cutlass13device_kernelINS_4gemm6kernel13GemmUniversalIN4cute5tupleIJiiiiEEENS1_10collective13CollectiveMmaINS1_35MainloopSm100TmaUmmaWarpSpecializedILi4ELi2ELi4ENS5_IJNS4_1CILi2EEENSA_ILi1EEESC_EEEEENS5_IJNSA_ILi128EEENSA_ILi256EEENSA_ILi32EEEEEENS_12float_e5m2_tENS5_IJlSC_lEEESJ_SK_NS4_8TiledMMAINS4_8MMA_AtomIJNS4_10MMA_TraitsINS4_25SM100_MMA_F8F6F4_2x1SM_SSEJSJ_SJ_fSF_SG_NS4_17integral_constantINS4_4UMMA5MajorELSR_0EEESS_NSP_INSQ_7ScaleInELST_0EEESU_EEEEEENS4_6LayoutINS5_IJSC_SC_SC_EEENS5_IJNSA_ILi0EEESZ_SZ_EEEEENS5_IJNS4_10UnderscoreES12_S12_EEEEENS4_18SM100_TMA_2SM_LOADENS4_14ComposedLayoutINS4_7SwizzleILi1ELi4ELi3EEENS4_18smem_ptr_flag_bitsILi8EEENSX_INS5_IJNSA_ILi8EEESH_EEENS5_IJSH_SC_EEEEEEEvNS4_8identityES15_S1F_vS1G_EENS_8epilogue10collective18CollectiveEpilogueINS1I_23Sm100TmaWarpSpecializedILi4ELi2ELi32ELb0ELb0EEEJNS5_IJNSA_ILi64EEESG_SH_EEENS5_IJNSX_IS1N_SC_EENSX_INS5_IJSH_SB_EEENS5_IJSC_SF_EEEEEEEESJ_SK_SJ_SK_NS1I_6fusion15FusionCallbacksIS1M_NS1U_17LinearCombinationISJ_fSJ_fLNS_15FloatRoundStyleE2EEES1O_S1T_JEEENS4_5SM1004TMEM4LOAD26SM100_TMEM_LOAD_32dp32b32xENS4_13SM90_TMA_LOADES1F_NS4_39AutoVectorizingCopyWithAssumedAlignmentILi128EEENS4_14SM90_TMA_STOREES1F_S26_S26_EEEvvEEEEvNT_6ParamsE:
	.zero		2944


//--------------------- SYMBOLS --------------------------

	.type		.nv.reservedSmem.offset0,@object
	.size		.nv.reservedSmem.offset0,0x4
	.type		.nv.reservedSmem.cap,@object
	.size		.nv.reservedSmem.cap,0x4
	.type		__assertfail,@function
